// auto-generated by cutlass_sweep.gemm — config: {"arch": "sm_100", "cluster_m": 2, "cluster_n": 2, "dtype": "bf16", "dtype_b": "bf16", "layout": "nt", "stages": 0, "tile_k": 32, "tile_m": 64, "tile_n": 64}
#include "cutlass/cutlass.h"
#include "cutlass/gemm/collective/collective_builder.hpp"
#include "cutlass/gemm/device/gemm_universal_adapter.h"
#include "cutlass/gemm/kernel/gemm_universal.hpp"
#include "cutlass/epilogue/collective/collective_builder.hpp"

using ElemA = cutlass::bfloat16_t;
using ElemB = cutlass::bfloat16_t;
using ElemCD = cutlass::bfloat16_t;
using Acc  = float;
using TileShape    = cute::Shape<cute::_64, cute::_64, cute::_32>;
using ClusterShape = cute::Shape<cute::_2, cute::_2, cute::_1>;

using CollectiveEpilogue = typename cutlass::epilogue::collective::CollectiveBuilder<
    cutlass::arch::Sm100, cutlass::arch::OpClassTensorOp,
    TileShape, ClusterShape,
    cutlass::epilogue::collective::EpilogueTileAuto,
    Acc, Acc,
    ElemCD, cutlass::layout::RowMajor, 128 / cutlass::sizeof_bits<ElemCD>::value,
    ElemCD, cutlass::layout::RowMajor, 128 / cutlass::sizeof_bits<ElemCD>::value,
    cutlass::epilogue::collective::EpilogueScheduleAuto
  >::CollectiveOp;

using CollectiveMainloop = typename cutlass::gemm::collective::CollectiveBuilder<
    cutlass::arch::Sm100, cutlass::arch::OpClassTensorOp,
    ElemA, cutlass::layout::RowMajor, 128 / cutlass::sizeof_bits<ElemA>::value,
    ElemB, cutlass::layout::ColumnMajor, 128 / cutlass::sizeof_bits<ElemB>::value,
    Acc,
    TileShape, ClusterShape,
    cutlass::gemm::collective::StageCountAutoCarveout<static_cast<int>(sizeof(typename CollectiveEpilogue::SharedStorage))>,
    cutlass::gemm::collective::KernelScheduleAuto
  >::CollectiveOp;

using GemmKernel = cutlass::gemm::kernel::GemmUniversal<
    cute::Shape<int,int,int,int>,
    CollectiveMainloop,
    CollectiveEpilogue
>;
using Gemm = cutlass::gemm::device::GemmUniversalAdapter<GemmKernel>;

// Force the device kernel symbol into the cubin without needing a host main.
auto* _anchor = &cutlass::device_kernel<GemmKernel>;


// ===== COMPILED SASS (sm_100a) =====

	.target	sm_100a

	.elftype	@"ET_EXEC"


//--------------------- .note.nv.tkinfo           --------------------------
	.section	.note.nv.tkinfo,"",@"SHT_NOTE"
	.sectionflags	@"SHF_NOTE_NV_TKINFO"
	.tkinfo
        /*0018*/ 	.word	0x00000002
        /*0030*/ 	.string	""
        /*0030*/ 	.string	"ptxas"
        /*0030*/ 	.string	"Cuda compilation tools, release 13.0, V13.0.88"
        /*0030*/ 	.string	"Build cuda_13.0.r13.0/compiler.36424714_0"
        /*0030*/ 	.string	"-arch sm_100a -m 64 "



//--------------------- .note.nv.cuinfo           --------------------------
	.section	.note.nv.cuinfo,"",@"SHT_NOTE"
	.sectionflags	@"SHF_NOTE_NV_CUINFO"
        /*0018*/ 	.short	0x0002
        /*001a*/ 	.short	0x0064
        /*001c*/ 	.short	0x0082
	.zero		2


//--------------------- .nv.info                  --------------------------
	.section	.nv.info,"",@"SHT_CUDA_INFO"
	.align	4


	//----- nvinfo : EIATTR_REGCOUNT
	.align		4
        /*0000*/ 	.byte	0x04, 0x2f
        /*0002*/ 	.short	(.L_19 - .L_18)
	.align		4
.L_18:
        /*0004*/ 	.word	index@(_ZN7cutlass13device_kernelINS_4gemm6kernel13GemmUniversalIN4cute5tupleIJiiiiEEENS1_10collective13CollectiveMmaINS1_35MainloopSm100TmaUmmaWarpSpecializedILi26ELi2ELi4ENS5_IJNS4_1CILi2EEESB_NSA_ILi1EEEEEEEENS5_IJNSA_ILi64EEESF_NSA_ILi32EEEEEENS_10bfloat16_tENS5_IJlSC_lEEESI_SJ_NS4_8TiledMMAINS4_8MMA_AtomIJNS4_20SM100_MMA_F16BF16_SSISI_SI_fLi64ELi64ELNS4_4UMMA5MajorE0ELSO_0ELNSN_7ScaleInE0ELSP_0EEEEEENS4_6LayoutINS5_IJSC_SC_SC_EEENS5_IJNSA_ILi0EEESU_SU_EEEEENS5_IJNS4_10UnderscoreESX_SX_EEEEENS4_23SM90_TMA_LOAD_MULTICASTENS4_14ComposedLayoutINS4_7SwizzleILi2ELi4ELi3EEENS4_18smem_ptr_flag_bitsILi16EEENSS_INS5_IJNSA_ILi8EEESG_EEENS5_IJSG_SC_EEEEEEEvNS4_8identityES10_S1A_vS1B_EENS_8epilogue10collective18CollectiveEpilogueINS1D_23Sm100TmaWarpSpecializedILi3ELi2ELi16ELb1ELb0EEEJSH_NS5_IJNSS_ISF_SC_EENSS_ISG_SC_EEEEESI_SJ_SI_SJ_NS1D_6fusion15FusionCallbacksIS1H_NS1L_17LinearCombinationISI_fSI_fLNS_15FloatRoundStyleE2EEESH_S1K_JEEENS4_5SM1004TMEM4LOAD26SM100_TMEM_LOAD_16dp256b4xENS4_13SM90_TMA_LOADES1A_NS4_17SM75_U32x4_LDSM_NENS4_14SM90_TMA_STOREES1A_NS4_17SM90_U32x4_STSM_NENS4_39AutoVectorizingCopyWithAssumedAlignmentILi128EEEEEEvvEEEEvNT_6ParamsE)
        /*0008*/ 	.word	0x00000045


	//----- nvinfo : EIATTR_FRAME_SIZE
	.align		4
.L_19:
        /*000c*/ 	.byte	0x04, 0x11
        /*000e*/ 	.short	(.L_21 - .L_20)
	.align		4
.L_20:
        /*0010*/ 	.word	index@($__internal_2_$__cuda_sm10x_tcgen05_guardrail_trap_unallocated_columns_being_dealloced)
        /*0014*/ 	.word	0x00000000


	//----- nvinfo : EIATTR_FRAME_SIZE
	.align		4
.L_21:
        /*0018*/ 	.byte	0x04, 0x11
        /*001a*/ 	.short	(.L_23 - .L_22)
	.align		4
.L_22:
        /*001c*/ 	.word	index@($__internal_1_$__cuda_sm10x_tcgen05_guardrail_trap_phase_invalid_during_alloc)
        /*0020*/ 	.word	0x00000000


	//----- nvinfo : EIATTR_FRAME_SIZE
	.align		4
.L_23:
        /*0024*/ 	.byte	0x04, 0x11
        /*0026*/ 	.short	(.L_25 - .L_24)
	.align		4
.L_24:
        /*0028*/ 	.word	index@($__internal_0_$__cuda_sm10x_tcgen05_guardrail_trap_col_being_dealloced_not_returned_by_alloc)
        /*002c*/ 	.word	0x00000000


	//----- nvinfo : EIATTR_FRAME_SIZE
	.align		4
.L_25:
        /*0030*/ 	.byte	0x04, 0x11
        /*0032*/ 	.short	(.L_27 - .L_26)
	.align		4
.L_26:
        /*0034*/ 	.word	index@(_ZN7cutlass13device_kernelINS_4gemm6kernel13GemmUniversalIN4cute5tupleIJiiiiEEENS1_10collective13CollectiveMmaINS1_35MainloopSm100TmaUmmaWarpSpecializedILi26ELi2ELi4ENS5_IJNS4_1CILi2EEESB_NSA_ILi1EEEEEEEENS5_IJNSA_ILi64EEESF_NSA_ILi32EEEEEENS_10bfloat16_tENS5_IJlSC_lEEESI_SJ_NS4_8TiledMMAINS4_8MMA_AtomIJNS4_20SM100_MMA_F16BF16_SSISI_SI_fLi64ELi64ELNS4_4UMMA5MajorE0ELSO_0ELNSN_7ScaleInE0ELSP_0EEEEEENS4_6LayoutINS5_IJSC_SC_SC_EEENS5_IJNSA_ILi0EEESU_SU_EEEEENS5_IJNS4_10UnderscoreESX_SX_EEEEENS4_23SM90_TMA_LOAD_MULTICASTENS4_14ComposedLayoutINS4_7SwizzleILi2ELi4ELi3EEENS4_18smem_ptr_flag_bitsILi16EEENSS_INS5_IJNSA_ILi8EEESG_EEENS5_IJSG_SC_EEEEEEEvNS4_8identityES10_S1A_vS1B_EENS_8epilogue10collective18CollectiveEpilogueINS1D_23Sm100TmaWarpSpecializedILi3ELi2ELi16ELb1ELb0EEEJSH_NS5_IJNSS_ISF_SC_EENSS_ISG_SC_EEEEESI_SJ_SI_SJ_NS1D_6fusion15FusionCallbacksIS1H_NS1L_17LinearCombinationISI_fSI_fLNS_15FloatRoundStyleE2EEESH_S1K_JEEENS4_5SM1004TMEM4LOAD26SM100_TMEM_LOAD_16dp256b4xENS4_13SM90_TMA_LOADES1A_NS4_17SM75_U32x4_LDSM_NENS4_14SM90_TMA_STOREES1A_NS4_17SM90_U32x4_STSM_NENS4_39AutoVectorizingCopyWithAssumedAlignmentILi128EEEEEEvvEEEEvNT_6ParamsE)
        /*0038*/ 	.word	0x00000000


	//----- nvinfo : EIATTR_MIN_STACK_SIZE
	.align		4
.L_27:
        /*003c*/ 	.byte	0x04, 0x12
        /*003e*/ 	.short	(.L_29 - .L_28)
	.align		4
.L_28:
        /*0040*/ 	.word	index@(_ZN7cutlass13device_kernelINS_4gemm6kernel13GemmUniversalIN4cute5tupleIJiiiiEEENS1_10collective13CollectiveMmaINS1_35MainloopSm100TmaUmmaWarpSpecializedILi26ELi2ELi4ENS5_IJNS4_1CILi2EEESB_NSA_ILi1EEEEEEEENS5_IJNSA_ILi64EEESF_NSA_ILi32EEEEEENS_10bfloat16_tENS5_IJlSC_lEEESI_SJ_NS4_8TiledMMAINS4_8MMA_AtomIJNS4_20SM100_MMA_F16BF16_SSISI_SI_fLi64ELi64ELNS4_4UMMA5MajorE0ELSO_0ELNSN_7ScaleInE0ELSP_0EEEEEENS4_6LayoutINS5_IJSC_SC_SC_EEENS5_IJNSA_ILi0EEESU_SU_EEEEENS5_IJNS4_10UnderscoreESX_SX_EEEEENS4_23SM90_TMA_LOAD_MULTICASTENS4_14ComposedLayoutINS4_7SwizzleILi2ELi4ELi3EEENS4_18smem_ptr_flag_bitsILi16EEENSS_INS5_IJNSA_ILi8EEESG_EEENS5_IJSG_SC_EEEEEEEvNS4_8identityES10_S1A_vS1B_EENS_8epilogue10collective18CollectiveEpilogueINS1D_23Sm100TmaWarpSpecializedILi3ELi2ELi16ELb1ELb0EEEJSH_NS5_IJNSS_ISF_SC_EENSS_ISG_SC_EEEEESI_SJ_SI_SJ_NS1D_6fusion15FusionCallbacksIS1H_NS1L_17LinearCombinationISI_fSI_fLNS_15FloatRoundStyleE2EEESH_S1K_JEEENS4_5SM1004TMEM4LOAD26SM100_TMEM_LOAD_16dp256b4xENS4_13SM90_TMA_LOADES1A_NS4_17SM75_U32x4_LDSM_NENS4_14SM90_TMA_STOREES1A_NS4_17SM90_U32x4_STSM_NENS4_39AutoVectorizingCopyWithAssumedAlignmentILi128EEEEEEvvEEEEvNT_6ParamsE)
        /*0044*/ 	.word	0x00000000
.L_29:


//--------------------- .nv.compat                --------------------------
	.section	.nv.compat,"",@"SHT_CUDA_COMPAT_INFO"
	.align	4
        /*0000*/ 	.byte	0x02, 0x09, 0x01, 0x00, 0x02, 0x02, 0x02, 0x00, 0x02, 0x05, 0x05, 0x00, 0x03, 0x07, 0x01, 0x01
        /*0010*/ 	.byte	0x02, 0x03, 0x01, 0x00, 0x02, 0x06, 0x01, 0x00, 0x04, 0x0b, 0x08, 0x00, 0x09, 0x00, 0x00, 0x00
        /*0020*/ 	.byte	0x00, 0x00, 0x00, 0x00


//--------------------- .nv.info._ZN7cutlass13device_kernelINS_4gemm6kernel13GemmUniversalIN4cute5tupleIJiiiiEEENS1_10collective13CollectiveMmaINS1_35MainloopSm100TmaUmmaWarpSpecializedILi26ELi2ELi4ENS5_IJNS4_1CILi2EEESB_NSA_ILi1EEEEEEEENS5_IJNSA_ILi64EEESF_NSA_ILi32EEEEEENS_10bfloat16_tENS5_IJlSC_lEEESI_SJ_NS4_8TiledMMAINS4_8MMA_AtomIJNS4_20SM100_MMA_F16BF16_SSISI_SI_fLi64ELi64ELNS4_4UMMA5MajorE0ELSO_0ELNSN_7ScaleInE0ELSP_0EEEEEENS4_6LayoutINS5_IJSC_SC_SC_EEENS5_IJNSA_ILi0EEESU_SU_EEEEENS5_IJNS4_10UnderscoreESX_SX_EEEEENS4_23SM90_TMA_LOAD_MULTICASTENS4_14ComposedLayoutINS4_7SwizzleILi2ELi4ELi3EEENS4_18smem_ptr_flag_bitsILi16EEENSS_INS5_IJNSA_ILi8EEESG_EEENS5_IJSG_SC_EEEEEEEvNS4_8identityES10_S1A_vS1B_EENS_8epilogue10collective18CollectiveEpilogueINS1D_23Sm100TmaWarpSpecializedILi3ELi2ELi16ELb1ELb0EEEJSH_NS5_IJNSS_ISF_SC_EENSS_ISG_SC_EEEEESI_SJ_SI_SJ_NS1D_6fusion15FusionCallbacksIS1H_NS1L_17LinearCombinationISI_fSI_fLNS_15FloatRoundStyleE2EEESH_S1K_JEEENS4_5SM1004TMEM4LOAD26SM100_TMEM_LOAD_16dp256b4xENS4_13SM90_TMA_LOADES1A_NS4_17SM75_U32x4_LDSM_NENS4_14SM90_TMA_STOREES1A_NS4_17SM90_U32x4_STSM_NENS4_39AutoVectorizingCopyWithAssumedAlignmentILi128EEEEEEvvEEEEvNT_6ParamsE --------------------------
	.section	.nv.info._ZN7cutlass13device_kernelINS_4gemm6kernel13GemmUniversalIN4cute5tupleIJiiiiEEENS1_10collective13CollectiveMmaINS1_35MainloopSm100TmaUmmaWarpSpecializedILi26ELi2ELi4ENS5_IJNS4_1CILi2EEESB_NSA_ILi1EEEEEEEENS5_IJNSA_ILi64EEESF_NSA_ILi32EEEEEENS_10bfloat16_tENS5_IJlSC_lEEESI_SJ_NS4_8TiledMMAINS4_8MMA_AtomIJNS4_20SM100_MMA_F16BF16_SSISI_SI_fLi64ELi64ELNS4_4UMMA5MajorE0ELSO_0ELNSN_7ScaleInE0ELSP_0EEEEEENS4_6LayoutINS5_IJSC_SC_SC_EEENS5_IJNSA_ILi0EEESU_SU_EEEEENS5_IJNS4_10UnderscoreESX_SX_EEEEENS4_23SM90_TMA_LOAD_MULTICASTENS4_14ComposedLayoutINS4_7SwizzleILi2ELi4ELi3EEENS4_18smem_ptr_flag_bitsILi16EEENSS_INS5_IJNSA_ILi8EEESG_EEENS5_IJSG_SC_EEEEEEEvNS4_8identityES10_S1A_vS1B_EENS_8epilogue10collective18CollectiveEpilogueINS1D_23Sm100TmaWarpSpecializedILi3ELi2ELi16ELb1ELb0EEEJSH_NS5_IJNSS_ISF_SC_EENSS_ISG_SC_EEEEESI_SJ_SI_SJ_NS1D_6fusion15FusionCallbacksIS1H_NS1L_17LinearCombinationISI_fSI_fLNS_15FloatRoundStyleE2EEESH_S1K_JEEENS4_5SM1004TMEM4LOAD26SM100_TMEM_LOAD_16dp256b4xENS4_13SM90_TMA_LOADES1A_NS4_17SM75_U32x4_LDSM_NENS4_14SM90_TMA_STOREES1A_NS4_17SM90_U32x4_STSM_NENS4_39AutoVectorizingCopyWithAssumedAlignmentILi128EEEEEEvvEEEEvNT_6ParamsE,"",@"SHT_CUDA_INFO"
	.sectionflags	@""
	.align	4


	//----- nvinfo : EIATTR_CUDA_API_VERSION
	.align		4
        /*0000*/ 	.byte	0x04, 0x37
        /*0002*/ 	.short	(.L_31 - .L_30)
.L_30:
        /*0004*/ 	.word	0x00000082


	//----- nvinfo : EIATTR_KPARAM_INFO
	.align		4
.L_31:
        /*0008*/ 	.byte	0x04, 0x17
        /*000a*/ 	.short	(.L_33 - .L_32)
.L_32:
        /*000c*/ 	.word	0x00000000
        /*0010*/ 	.short	0x0000
        /*0012*/ 	.short	0x0000
        /*0014*/ 	.byte	0x00, 0xf0, 0x01, 0x20


	//----- nvinfo : EIATTR_AT_ENTRY_FRAGMENTS
	.align		4
.L_33:
        /*0018*/ 	.byte	0x04, 0x4f
        /*001a*/ 	.short	(.L_35 - .L_34)


	//   ....[0]....
.L_34:
        /*001c*/ 	.word	0x00000006


	//----- nvinfo : EIATTR_RESERVED_SMEM_USED
	.align		4
.L_35:
        /*0020*/ 	.byte	0x01, 0x41
	.zero		2


	//----- nvinfo : EIATTR_SPARSE_MMA_MASK
	.align		4
        /*0024*/ 	.byte	0x03, 0x50
        /*0026*/ 	.short	0x0000


	//----- nvinfo : EIATTR_TCGEN05_1CTA_USED
	.align		4
        /*0028*/ 	.byte	0x01, 0x51
	.zero		2


	//----- nvinfo : EIATTR_MAXREG_COUNT
	.align		4
        /*002c*/ 	.byte	0x03, 0x1b
        /*002e*/ 	.short	0x00ff


	//----- nvinfo : EIATTR_NUM_BARRIERS
	.align		4
        /*0030*/ 	.byte	0x02, 0x4c
        /*0032*/ 	.byte	0x07
	.zero		1


	//----- nvinfo : EIATTR_EXTERNS
	.align		4
        /*0034*/ 	.byte	0x04, 0x0f
        /*0036*/ 	.short	(.L_37 - .L_36)


	//   ....[0]....
	.align		4
.L_36:
        /*0038*/ 	.word	index@(__assertfail)


	//----- nvinfo : EIATTR_MERCURY_ISA_VERSION
	.align		4
.L_37:
        /*003c*/ 	.byte	0x03, 0x5f
        /*003e*/ 	.short	0x0101


	//----- nvinfo : EIATTR_INT_WARP_WIDE_INSTR_OFFSETS
	.align		4
        /*0040*/ 	.byte	0x04, 0x31
        /*0042*/ 	.short	(.L_39 - .L_38)


	//   ....[0]....
.L_38:
        /*0044*/ 	.word	0x00004d20


	//   ....[1]....
        /*0048*/ 	.word	0x00004d50


	//   ....[2]....
        /*004c*/ 	.word	0x00004d70


	//   ....[3]....
        /*0050*/ 	.word	0x00005940


	//   ....[4]....
        /*0054*/ 	.word	0x000059c0


	//   ....[5]....
        /*0058*/ 	.word	0x00005ac0


	//   ....[6]....
        /*005c*/ 	.word	0x00005bd0


	//----- nvinfo : EIATTR_COOP_GROUP_MASK_REGIDS
	.align		4
.L_39:
        /*0060*/ 	.byte	0x04, 0x29
        /*0062*/ 	.short	(.L_41 - .L_40)


	//   ....[0]....
.L_40:
        /*0064*/ 	.word	0xffffffff


	//   ....[1]....
        /*0068*/ 	.word	0xffffffff


	//   ....[2]....
        /*006c*/ 	.word	0xffffffff


	//   ....[3]....
        /*0070*/ 	.word	0xffffffff


	//   ....[4]....
        /*0074*/ 	.word	0xffffffff


	//   ....[5]....
        /*0078*/ 	.word	0xffffffff


	//   ....[6]....
        /*007c*/ 	.word	0xffffffff


	//   ....[7]....
        /*0080*/ 	.word	0xffffffff


	//   ....[8]....
        /*0084*/ 	.word	0xffffffff


	//   ....[9]....
        /*0088*/ 	.word	0xffffffff


	//   ....[10]....
        /*008c*/ 	.word	0xffffffff


	//   ....[11]....
        /*0090*/ 	.word	0xffffffff


	//   ....[12]....
        /*0094*/ 	.word	0xffffffff


	//   ....[13]....
        /*0098*/ 	.word	0xffffffff


	//----- nvinfo : EIATTR_COOP_GROUP_INSTR_OFFSETS
	.align		4
.L_41:
        /*009c*/ 	.byte	0x04, 0x28
        /*009e*/ 	.short	(.L_43 - .L_42)


	//   ....[0]....
.L_42:
        /*00a0*/ 	.word	0x00000080


	//   ....[1]....
        /*00a4*/ 	.word	0x000004f0


	//   ....[2]....
        /*00a8*/ 	.word	0x00000990


	//   ....[3]....
        /*00ac*/ 	.word	0x00000b10


	//   ....[4]....
        /*00b0*/ 	.word	0x00000c10


	//   ....[5]....
        /*00b4*/ 	.word	0x00000d80


	//   ....[6]....
        /*00b8*/ 	.word	0x00000f20


	//   ....[7]....
        /*00bc*/ 	.word	0x000010d0


	//   ....[8]....
        /*00c0*/ 	.word	0x000024d0


	//   ....[9]....
        /*00c4*/ 	.word	0x00003ff0


	//   ....[10]....
        /*00c8*/ 	.word	0x00004200


	//   ....[11]....
        /*00cc*/ 	.word	0x00004230


	//   ....[12]....
        /*00d0*/ 	.word	0x00004c00


	//   ....[13]....
        /*00d4*/ 	.word	0x00004e30


	//----- nvinfo : EIATTR_VRC_CTA_INIT_COUNT
	.align		4
.L_43:
        /*00d8*/ 	.byte	0x02, 0x4a
        /*00da*/ 	.byte	0x80
	.zero		1


	//----- nvinfo : EIATTR_SYSCALL_OFFSETS
	.align		4
        /*00dc*/ 	.byte	0x04, 0x46
        /*00de*/ 	.short	(.L_45 - .L_44)


	//   ....[0]....
.L_44:
        /*00e0*/ 	.word	0x000068d0


	//   ....[1]....
        /*00e4*/ 	.word	0x000069c0


	//   ....[2]....
        /*00e8*/ 	.word	0x00007200


	//   ....[3]....
        /*00ec*/ 	.word	0x00007b50


	//----- nvinfo : EIATTR_MBARRIER_INSTR_OFFSETS
	.align		4
.L_45:
        /*00f0*/ 	.byte	0x04, 0x39
        /*00f2*/ 	.short	(.L_47 - .L_46)


	//   ....[0]....
.L_46:
        /*00f4*/ 	.word	0x00000630
        /*00f8*/ 	.word	0x000000ff
        /*00fc*/ 	.word	0x00000000
        /*0100*/ 	.short	0x0100
        /*0102*/ 	.byte	0x04
	.zero		1


	//   ....[1]....
        /*0104*/ 	.word	0x00000640
        /*0108*/ 	.word	0x000000ff
        /*010c*/ 	.word	0x000000d0
        /*0110*/ 	.short	0x0100
        /*0112*/ 	.byte	0x04
	.zero		1


	//   ....[2]....
        /*0114*/ 	.word	0x00000650
        /*0118*/ 	.word	0x000000ff
        /*011c*/ 	.word	0x00000008
        /*0120*/ 	.short	0x0100
        /*0122*/ 	.byte	0x04
	.zero		1


	//   ....[3]....
        /*0124*/ 	.word	0x00000660
        /*0128*/ 	.word	0x000000ff
        /*012c*/ 	.word	0x000000d8
        /*0130*/ 	.short	0x0100
        /*0132*/ 	.byte	0x04
	.zero		1


	//   ....[4]....
        /*0134*/ 	.word	0x00000670
        /*0138*/ 	.word	0x000000ff
        /*013c*/ 	.word	0x00000010
        /*0140*/ 	.short	0x0100
        /*0142*/ 	.byte	0x04
	.zero		1


	//   ....[5]....
        /*0144*/ 	.word	0x00000680
        /*0148*/ 	.word	0x000000ff
        /*014c*/ 	.word	0x000000e0
        /*0150*/ 	.short	0x0100
        /*0152*/ 	.byte	0x04
	.zero		1


	//   ....[6]....
        /*0154*/ 	.word	0x00000690
        /*0158*/ 	.word	0x000000ff
        /*015c*/ 	.word	0x00000018
        /*0160*/ 	.short	0x0100
        /*0162*/ 	.byte	0x04
	.zero		1


	//   ....[7]....
        /*0164*/ 	.word	0x000006a0
        /*0168*/ 	.word	0x000000ff
        /*016c*/ 	.word	0x000000e8
        /*0170*/ 	.short	0x0100
        /*0172*/ 	.byte	0x04
	.zero		1


	//   ....[8]....
        /*0174*/ 	.word	0x000006b0
        /*0178*/ 	.word	0x000000ff
        /*017c*/ 	.word	0x00000020
        /*0180*/ 	.short	0x0100
        /*0182*/ 	.byte	0x04
	.zero		1


	//   ....[9]....
        /*0184*/ 	.word	0x000006c0
        /*0188*/ 	.word	0x000000ff
        /*018c*/ 	.word	0x000000f0
        /*0190*/ 	.short	0x0100
        /*0192*/ 	.byte	0x04
	.zero		1


	//   ....[10]....
        /*0194*/ 	.word	0x000006d0
        /*0198*/ 	.word	0x000000ff
        /*019c*/ 	.word	0x00000028
        /*01a0*/ 	.short	0x0100
        /*01a2*/ 	.byte	0x04
	.zero		1


	//   ....[11]....
        /*01a4*/ 	.word	0x000006e0
        /*01a8*/ 	.word	0x000000ff
        /*01ac*/ 	.word	0x000000f8
        /*01b0*/ 	.short	0x0100
        /*01b2*/ 	.byte	0x04
	.zero		1


	//   ....[12]....
        /*01b4*/ 	.word	0x000006f0
        /*01b8*/ 	.word	0x000000ff
        /*01bc*/ 	.word	0x00000030
        /*01c0*/ 	.short	0x0100
        /*01c2*/ 	.byte	0x04
	.zero		1


	//   ....[13]....
        /*01c4*/ 	.word	0x00000700
        /*01c8*/ 	.word	0x000000ff
        /*01cc*/ 	.word	0x00000100
        /*01d0*/ 	.short	0x0100
        /*01d2*/ 	.byte	0x04
	.zero		1


	//   ....[14]....
        /*01d4*/ 	.word	0x00000710
        /*01d8*/ 	.word	0x000000ff
        /*01dc*/ 	.word	0x00000038
        /*01e0*/ 	.short	0x0100
        /*01e2*/ 	.byte	0x04
	.zero		1


	//   ....[15]....
        /*01e4*/ 	.word	0x00000720
        /*01e8*/ 	.word	0x000000ff
        /*01ec*/ 	.word	0x00000108
        /*01f0*/ 	.short	0x0100
        /*01f2*/ 	.byte	0x04
	.zero		1


	//   ....[16]....
        /*01f4*/ 	.word	0x00000730
        /*01f8*/ 	.word	0x000000ff
        /*01fc*/ 	.word	0x00000040
        /*0200*/ 	.short	0x0100
        /*0202*/ 	.byte	0x04
	.zero		1


	//   ....[17]....
        /*0204*/ 	.word	0x00000740
        /*0208*/ 	.word	0x000000ff
        /*020c*/ 	.word	0x00000110
        /*0210*/ 	.short	0x0100
        /*0212*/ 	.byte	0x04
	.zero		1


	//   ....[18]....
        /*0214*/ 	.word	0x00000750
        /*0218*/ 	.word	0x000000ff
        /*021c*/ 	.word	0x00000048
        /*0220*/ 	.short	0x0100
        /*0222*/ 	.byte	0x04
	.zero		1


	//   ....[19]....
        /*0224*/ 	.word	0x00000760
        /*0228*/ 	.word	0x000000ff
        /*022c*/ 	.word	0x00000118
        /*0230*/ 	.short	0x0100
        /*0232*/ 	.byte	0x04
	.zero		1


	//   ....[20]....
        /*0234*/ 	.word	0x00000770
        /*0238*/ 	.word	0x000000ff
        /*023c*/ 	.word	0x00000050
        /*0240*/ 	.short	0x0100
        /*0242*/ 	.byte	0x04
	.zero		1


	//   ....[21]....
        /*0244*/ 	.word	0x00000780
        /*0248*/ 	.word	0x000000ff
        /*024c*/ 	.word	0x00000120
        /*0250*/ 	.short	0x0100
        /*0252*/ 	.byte	0x04
	.zero		1


	//   ....[22]....
        /*0254*/ 	.word	0x00000790
        /*0258*/ 	.word	0x000000ff
        /*025c*/ 	.word	0x00000058
        /*0260*/ 	.short	0x0100
        /*0262*/ 	.byte	0x04
	.zero		1


	//   ....[23]....
        /*0264*/ 	.word	0x000007a0
        /*0268*/ 	.word	0x000000ff
        /*026c*/ 	.word	0x00000128
        /*0270*/ 	.short	0x0100
        /*0272*/ 	.byte	0x04
	.zero		1


	//   ....[24]....
        /*0274*/ 	.word	0x000007b0
        /*0278*/ 	.word	0x000000ff
        /*027c*/ 	.word	0x00000060
        /*0280*/ 	.short	0x0100
        /*0282*/ 	.byte	0x04
	.zero		1


	//   ....[25]....
        /*0284*/ 	.word	0x000007c0
        /*0288*/ 	.word	0x000000ff
        /*028c*/ 	.word	0x00000130
        /*0290*/ 	.short	0x0100
        /*0292*/ 	.byte	0x04
	.zero		1


	//   ....[26]....
        /*0294*/ 	.word	0x000007d0
        /*0298*/ 	.word	0x000000ff
        /*029c*/ 	.word	0x00000068
        /*02a0*/ 	.short	0x0100
        /*02a2*/ 	.byte	0x04
	.zero		1


	//   ....[27]....
        /*02a4*/ 	.word	0x000007e0
        /*02a8*/ 	.word	0x000000ff
        /*02ac*/ 	.word	0x00000138
        /*02b0*/ 	.short	0x0100
        /*02b2*/ 	.byte	0x04
	.zero		1


	//   ....[28]....
        /*02b4*/ 	.word	0x000007f0
        /*02b8*/ 	.word	0x000000ff
        /*02bc*/ 	.word	0x00000070
        /*02c0*/ 	.short	0x0100
        /*02c2*/ 	.byte	0x04
	.zero		1


	//   ....[29]....
        /*02c4*/ 	.word	0x00000800
        /*02c8*/ 	.word	0x000000ff
        /*02cc*/ 	.word	0x00000140
        /*02d0*/ 	.short	0x0100
        /*02d2*/ 	.byte	0x04
	.zero		1


	//   ....[30]....
        /*02d4*/ 	.word	0x00000810
        /*02d8*/ 	.word	0x000000ff
        /*02dc*/ 	.word	0x00000078
        /*02e0*/ 	.short	0x0100
        /*02e2*/ 	.byte	0x04
	.zero		1


	//   ....[31]....
        /*02e4*/ 	.word	0x00000820
        /*02e8*/ 	.word	0x000000ff
        /*02ec*/ 	.word	0x00000148
        /*02f0*/ 	.short	0x0100
        /*02f2*/ 	.byte	0x04
	.zero		1


	//   ....[32]....
        /*02f4*/ 	.word	0x00000830
        /*02f8*/ 	.word	0x000000ff
        /*02fc*/ 	.word	0x00000080
        /*0300*/ 	.short	0x0100
        /*0302*/ 	.byte	0x04
	.zero		1


	//   ....[33]....
        /*0304*/ 	.word	0x00000840
        /*0308*/ 	.word	0x000000ff
        /*030c*/ 	.word	0x00000150
        /*0310*/ 	.short	0x0100
        /*0312*/ 	.byte	0x04
	.zero		1


	//   ....[34]....
        /*0314*/ 	.word	0x00000850
        /*0318*/ 	.word	0x000000ff
        /*031c*/ 	.word	0x00000088
        /*0320*/ 	.short	0x0100
        /*0322*/ 	.byte	0x04
	.zero		1


	//   ....[35]....
        /*0324*/ 	.word	0x00000860
        /*0328*/ 	.word	0x000000ff
        /*032c*/ 	.word	0x00000158
        /*0330*/ 	.short	0x0100
        /*0332*/ 	.byte	0x04
	.zero		1


	//   ....[36]....
        /*0334*/ 	.word	0x00000870
        /*0338*/ 	.word	0x000000ff
        /*033c*/ 	.word	0x00000090
        /*0340*/ 	.short	0x0100
        /*0342*/ 	.byte	0x04
	.zero		1


	//   ....[37]....
        /*0344*/ 	.word	0x00000880
        /*0348*/ 	.word	0x000000ff
        /*034c*/ 	.word	0x00000160
        /*0350*/ 	.short	0x0100
        /*0352*/ 	.byte	0x04
	.zero		1


	//   ....[38]....
        /*0354*/ 	.word	0x00000890
        /*0358*/ 	.word	0x000000ff
        /*035c*/ 	.word	0x00000098
        /*0360*/ 	.short	0x0100
        /*0362*/ 	.byte	0x04
	.zero		1


	//   ....[39]....
        /*0364*/ 	.word	0x000008a0
        /*0368*/ 	.word	0x000000ff
        /*036c*/ 	.word	0x00000168
        /*0370*/ 	.short	0x0100
        /*0372*/ 	.byte	0x04
	.zero		1


	//   ....[40]....
        /*0374*/ 	.word	0x000008b0
        /*0378*/ 	.word	0x000000ff
        /*037c*/ 	.word	0x000000a0
        /*0380*/ 	.short	0x0100
        /*0382*/ 	.byte	0x04
	.zero		1


	//   ....[41]....
        /*0384*/ 	.word	0x000008c0
        /*0388*/ 	.word	0x000000ff
        /*038c*/ 	.word	0x00000170
        /*0390*/ 	.short	0x0100
        /*0392*/ 	.byte	0x04
	.zero		1


	//   ....[42]....
        /*0394*/ 	.word	0x000008d0
        /*0398*/ 	.word	0x000000ff
        /*039c*/ 	.word	0x000000a8
        /*03a0*/ 	.short	0x0100
        /*03a2*/ 	.byte	0x04
	.zero		1


	//   ....[43]....
        /*03a4*/ 	.word	0x000008e0
        /*03a8*/ 	.word	0x000000ff
        /*03ac*/ 	.word	0x00000178
        /*03b0*/ 	.short	0x0100
        /*03b2*/ 	.byte	0x04
	.zero		1


	//   ....[44]....
        /*03b4*/ 	.word	0x000008f0
        /*03b8*/ 	.word	0x000000ff
        /*03bc*/ 	.word	0x000000b0
        /*03c0*/ 	.short	0x0100
        /*03c2*/ 	.byte	0x04
	.zero		1


	//   ....[45]....
        /*03c4*/ 	.word	0x00000900
        /*03c8*/ 	.word	0x000000ff
        /*03cc*/ 	.word	0x00000180
        /*03d0*/ 	.short	0x0100
        /*03d2*/ 	.byte	0x04
	.zero		1


	//   ....[46]....
        /*03d4*/ 	.word	0x00000910
        /*03d8*/ 	.word	0x000000ff
        /*03dc*/ 	.word	0x000000b8
        /*03e0*/ 	.short	0x0100
        /*03e2*/ 	.byte	0x04
	.zero		1


	//   ....[47]....
        /*03e4*/ 	.word	0x00000920
        /*03e8*/ 	.word	0x000000ff
        /*03ec*/ 	.word	0x00000188
        /*03f0*/ 	.short	0x0100
        /*03f2*/ 	.byte	0x04
	.zero		1


	//   ....[48]....
        /*03f4*/ 	.word	0x00000930
        /*03f8*/ 	.word	0x000000ff
        /*03fc*/ 	.word	0x000000c0
        /*0400*/ 	.short	0x0100
        /*0402*/ 	.byte	0x04
	.zero		1


	//   ....[49]....
        /*0404*/ 	.word	0x00000940
        /*0408*/ 	.word	0x000000ff
        /*040c*/ 	.word	0x00000190
        /*0410*/ 	.short	0x0100
        /*0412*/ 	.byte	0x04
	.zero		1


	//   ....[50]....
        /*0414*/ 	.word	0x00000950
        /*0418*/ 	.word	0x000000ff
        /*041c*/ 	.word	0x000000c8
        /*0420*/ 	.short	0x0100
        /*0422*/ 	.byte	0x04
	.zero		1


	//   ....[51]....
        /*0424*/ 	.word	0x00000960
        /*0428*/ 	.word	0x000000ff
        /*042c*/ 	.word	0x00000198
        /*0430*/ 	.short	0x0100
        /*0432*/ 	.byte	0x04
	.zero		1


	//   ....[52]....
        /*0434*/ 	.word	0x00000aa0
        /*0438*/ 	.word	0x000000ff
        /*043c*/ 	.word	0x000001a0
        /*0440*/ 	.short	0x0100
        /*0442*/ 	.byte	0x04
	.zero		1


	//   ....[53]....
        /*0444*/ 	.word	0x00000ab0
        /*0448*/ 	.word	0x000000ff
        /*044c*/ 	.word	0x000001b8
        /*0450*/ 	.short	0x0100
        /*0452*/ 	.byte	0x04
	.zero		1


	//   ....[54]....
        /*0454*/ 	.word	0x00000ac0
        /*0458*/ 	.word	0x000000ff
        /*045c*/ 	.word	0x000001a8
        /*0460*/ 	.short	0x0100
        /*0462*/ 	.byte	0x04
	.zero		1


	//   ....[55]....
        /*0464*/ 	.word	0x00000ad0
        /*0468*/ 	.word	0x000000ff
        /*046c*/ 	.word	0x000001c0
        /*0470*/ 	.short	0x0100
        /*0472*/ 	.byte	0x04
	.zero		1


	//   ....[56]....
        /*0474*/ 	.word	0x00000ae0
        /*0478*/ 	.word	0x000000ff
        /*047c*/ 	.word	0x000001b0
        /*0480*/ 	.short	0x0100
        /*0482*/ 	.byte	0x04
	.zero		1


	//   ....[57]....
        /*0484*/ 	.word	0x00000af0
        /*0488*/ 	.word	0x000000ff
        /*048c*/ 	.word	0x000001c8
        /*0490*/ 	.short	0x0100
        /*0492*/ 	.byte	0x04
	.zero		1


	//   ....[58]....
        /*0494*/ 	.word	0x00000be0
        /*0498*/ 	.word	0x000000ff
        /*049c*/ 	.word	0x000001d0
        /*04a0*/ 	.short	0x0100
        /*04a2*/ 	.byte	0x06
	.zero		1


	//   ....[59]....
        /*04a4*/ 	.word	0x00000bf0
        /*04a8*/ 	.word	0x000000ff
        /*04ac*/ 	.word	0x000001d8
        /*04b0*/ 	.short	0x0100
        /*04b2*/ 	.byte	0x06
	.zero		1


	//   ....[60]....
        /*04b4*/ 	.word	0x00000d30
        /*04b8*/ 	.word	0x000000ff
        /*04bc*/ 	.word	0x000001e0
        /*04c0*/ 	.short	0x0100
        /*04c2*/ 	.byte	0x06
	.zero		1


	//   ....[61]....
        /*04c4*/ 	.word	0x00000d40
        /*04c8*/ 	.word	0x000000ff
        /*04cc*/ 	.word	0x000001f0
        /*04d0*/ 	.short	0x0100
        /*04d2*/ 	.byte	0x06
	.zero		1


	//   ....[62]....
        /*04d4*/ 	.word	0x00000d50
        /*04d8*/ 	.word	0x000000ff
        /*04dc*/ 	.word	0x000001e8
        /*04e0*/ 	.short	0x0100
        /*04e2*/ 	.byte	0x06
	.zero		1


	//   ....[63]....
        /*04e4*/ 	.word	0x00000d60
        /*04e8*/ 	.word	0x000000ff
        /*04ec*/ 	.word	0x000001f8
        /*04f0*/ 	.short	0x0100
        /*04f2*/ 	.byte	0x06
	.zero		1


	//   ....[64]....
        /*04f4*/ 	.word	0x00000e90
        /*04f8*/ 	.word	0x000000ff
        /*04fc*/ 	.word	0x00000200
        /*0500*/ 	.short	0x0100
        /*0502*/ 	.byte	0x04
	.zero		1


	//   ....[65]....
        /*0504*/ 	.word	0x00000ea0
        /*0508*/ 	.word	0x000000ff
        /*050c*/ 	.word	0x00000220
        /*0510*/ 	.short	0x0100
        /*0512*/ 	.byte	0x04
	.zero		1


	//   ....[66]....
        /*0514*/ 	.word	0x00000eb0
        /*0518*/ 	.word	0x000000ff
        /*051c*/ 	.word	0x00000208
        /*0520*/ 	.short	0x0100
        /*0522*/ 	.byte	0x04
	.zero		1


	//   ....[67]....
        /*0524*/ 	.word	0x00000ec0
        /*0528*/ 	.word	0x000000ff
        /*052c*/ 	.word	0x00000228
        /*0530*/ 	.short	0x0100
        /*0532*/ 	.byte	0x04
	.zero		1


	//   ....[68]....
        /*0534*/ 	.word	0x00000ed0
        /*0538*/ 	.word	0x000000ff
        /*053c*/ 	.word	0x00000210
        /*0540*/ 	.short	0x0100
        /*0542*/ 	.byte	0x04
	.zero		1


	//   ....[69]....
        /*0544*/ 	.word	0x00000ee0
        /*0548*/ 	.word	0x000000ff
        /*054c*/ 	.word	0x00000230
        /*0550*/ 	.short	0x0100
        /*0552*/ 	.byte	0x04
	.zero		1


	//   ....[70]....
        /*0554*/ 	.word	0x00000ef0
        /*0558*/ 	.word	0x000000ff
        /*055c*/ 	.word	0x00000218
        /*0560*/ 	.short	0x0100
        /*0562*/ 	.byte	0x04
	.zero		1


	//   ....[71]....
        /*0564*/ 	.word	0x00000f00
        /*0568*/ 	.word	0x000000ff
        /*056c*/ 	.word	0x00000238
        /*0570*/ 	.short	0x0100
        /*0572*/ 	.byte	0x04
	.zero		1


	//   ....[72]....
        /*0574*/ 	.word	0x00000ff0
        /*0578*/ 	.word	0x000000ff
        /*057c*/ 	.word	0x00000240
        /*0580*/ 	.short	0x0100
        /*0582*/ 	.byte	0x04
	.zero		1


	//   ....[73]....
        /*0584*/ 	.word	0x00001000
        /*0588*/ 	.word	0x000000ff
        /*058c*/ 	.word	0x00000250
        /*0590*/ 	.short	0x0100
        /*0592*/ 	.byte	0x04
	.zero		1


	//   ....[74]....
        /*0594*/ 	.word	0x00001010
        /*0598*/ 	.word	0x000000ff
        /*059c*/ 	.word	0x00000248
        /*05a0*/ 	.short	0x0100
        /*05a2*/ 	.byte	0x04
	.zero		1


	//   ....[75]....
        /*05a4*/ 	.word	0x00001020
        /*05a8*/ 	.word	0x000000ff
        /*05ac*/ 	.word	0x00000258
        /*05b0*/ 	.short	0x0100
        /*05b2*/ 	.byte	0x04
	.zero		1


	//   ....[76]....
        /*05b4*/ 	.word	0x00001cc0
        /*05b8*/ 	.word	0x00000000
        /*05bc*/ 	.word	0x00000250
        /*05c0*/ 	.short	0x010a
        /*05c2*/ 	.byte	0xff
	.zero		1


	//   ....[77]....
        /*05c4*/ 	.word	0x00001cf0
        /*05c8*/ 	.word	0x00000000
        /*05cc*/ 	.word	0x00000240
        /*05d0*/ 	.short	0x0101
        /*05d2*/ 	.byte	0xff
	.zero		1


	//   ....[78]....
        /*05d4*/ 	.word	0x00001dd0
        /*05d8*/ 	.word	0x000000ff
        /*05dc*/ 	.word	0x000000d0
        /*05e0*/ 	.short	0x010a
        /*05e2*/ 	.byte	0x04
	.zero		1


	//   ....[79]....
        /*05e4*/ 	.word	0x00001e50
        /*05e8*/ 	.word	0x000000ff
        /*05ec*/ 	.word	0x000000d0
        /*05f0*/ 	.short	0x010a
        /*05f2*/ 	.byte	0x21
	.zero		1


	//   ....[80]....
        /*05f4*/ 	.word	0x00001fe0
        /*05f8*/ 	.word	0x000000ff
        /*05fc*/ 	.word	0x000000d0
        /*0600*/ 	.short	0x010a
        /*0602*/ 	.byte	0x08
	.zero		1


	//   ....[81]....
        /*0604*/ 	.word	0x00002140
        /*0608*/ 	.word	0x000000ff
        /*060c*/ 	.word	0x000001d8
        /*0610*/ 	.short	0x0101
        /*0612*/ 	.byte	0x06
	.zero		1


	//   ....[82]....
        /*0614*/ 	.word	0x00002160
        /*0618*/ 	.word	0x000000ff
        /*061c*/ 	.word	0x000000d0
        /*0620*/ 	.short	0x010a
        /*0622*/ 	.byte	0x04
	.zero		1


	//   ....[83]....
        /*0624*/ 	.word	0x000021e0
        /*0628*/ 	.word	0x000000ff
        /*062c*/ 	.word	0x000000d0
        /*0630*/ 	.short	0x010a
        /*0632*/ 	.byte	0x11
	.zero		1


	//   ....[84]....
        /*0634*/ 	.word	0x00002370
        /*0638*/ 	.word	0x000000ff
        /*063c*/ 	.word	0x000000d0
        /*0640*/ 	.short	0x010a
        /*0642*/ 	.byte	0x07
	.zero		1


	//   ....[85]....
        /*0644*/ 	.word	0x00002500
        /*0648*/ 	.word	0x00000003
        /*064c*/ 	.word	0x000001e0
        /*0650*/ 	.short	0x010a
        /*0652*/ 	.byte	0xff
	.zero		1


	//   ....[86]....
        /*0654*/ 	.word	0x00002650
        /*0658*/ 	.word	0x00000000
        /*065c*/ 	.word	0x00000000
        /*0660*/ 	.short	0x0101
        /*0662*/ 	.byte	0xff
	.zero		1


	//   ....[87]....
        /*0664*/ 	.word	0x00002c10
        /*0668*/ 	.word	0x000000ff
        /*066c*/ 	.word	0x00000000
        /*0670*/ 	.short	0x010a
        /*0672*/ 	.byte	0x04
	.zero		1


	//   ....[88]....
        /*0674*/ 	.word	0x00002ca0
        /*0678*/ 	.word	0x000000ff
        /*067c*/ 	.word	0x00000000
        /*0680*/ 	.short	0x010a
        /*0682*/ 	.byte	0x05
	.zero		1


	//   ....[89]....
        /*0684*/ 	.word	0x00002d30
        /*0688*/ 	.word	0x000000ff
        /*068c*/ 	.word	0x00000000
        /*0690*/ 	.short	0x010a
        /*0692*/ 	.byte	0x05
	.zero		1


	//   ....[90]....
        /*0694*/ 	.word	0x00002dc0
        /*0698*/ 	.word	0x000000ff
        /*069c*/ 	.word	0x00000000
        /*06a0*/ 	.short	0x010a
        /*06a2*/ 	.byte	0x05
	.zero		1


	//   ....[91]....
        /*06a4*/ 	.word	0x00002e50
        /*06a8*/ 	.word	0x000000ff
        /*06ac*/ 	.word	0x00000000
        /*06b0*/ 	.short	0x010a
        /*06b2*/ 	.byte	0x05
	.zero		1


	//   ....[92]....
        /*06b4*/ 	.word	0x00002ee0
        /*06b8*/ 	.word	0x000000ff
        /*06bc*/ 	.word	0x00000000
        /*06c0*/ 	.short	0x010a
        /*06c2*/ 	.byte	0x05
	.zero		1


	//   ....[93]....
        /*06c4*/ 	.word	0x00002f70
        /*06c8*/ 	.word	0x000000ff
        /*06cc*/ 	.word	0x00000000
        /*06d0*/ 	.short	0x010a
        /*06d2*/ 	.byte	0x05
	.zero		1


	//   ....[94]....
        /*06d4*/ 	.word	0x00003000
        /*06d8*/ 	.word	0x000000ff
        /*06dc*/ 	.word	0x00000000
        /*06e0*/ 	.short	0x010a
        /*06e2*/ 	.byte	0x05
	.zero		1


	//   ....[95]....
        /*06e4*/ 	.word	0x00003090
        /*06e8*/ 	.word	0x000000ff
        /*06ec*/ 	.word	0x00000000
        /*06f0*/ 	.short	0x010a
        /*06f2*/ 	.byte	0x05
	.zero		1


	//   ....[96]....
        /*06f4*/ 	.word	0x00003120
        /*06f8*/ 	.word	0x000000ff
        /*06fc*/ 	.word	0x00000000
        /*0700*/ 	.short	0x010a
        /*0702*/ 	.byte	0x05
	.zero		1


	//   ....[97]....
        /*0704*/ 	.word	0x000031b0
        /*0708*/ 	.word	0x000000ff
        /*070c*/ 	.word	0x00000000
        /*0710*/ 	.short	0x010a
        /*0712*/ 	.byte	0x05
	.zero		1


	//   ....[98]....
        /*0714*/ 	.word	0x00003240
        /*0718*/ 	.word	0x000000ff
        /*071c*/ 	.word	0x00000000
        /*0720*/ 	.short	0x010a
        /*0722*/ 	.byte	0x05
	.zero		1


	//   ....[99]....
        /*0724*/ 	.word	0x000032d0
        /*0728*/ 	.word	0x000000ff
        /*072c*/ 	.word	0x00000000
        /*0730*/ 	.short	0x010a
        /*0732*/ 	.byte	0x05
	.zero		1


	//   ....[100]....
        /*0734*/ 	.word	0x00003360
        /*0738*/ 	.word	0x000000ff
        /*073c*/ 	.word	0x00000000
        /*0740*/ 	.short	0x010a
        /*0742*/ 	.byte	0x05
	.zero		1


	//   ....[101]....
        /*0744*/ 	.word	0x000033f0
        /*0748*/ 	.word	0x000000ff
        /*074c*/ 	.word	0x00000000
        /*0750*/ 	.short	0x010a
        /*0752*/ 	.byte	0x05
	.zero		1


	//   ....[102]....
        /*0754*/ 	.word	0x00003480
        /*0758*/ 	.word	0x000000ff
        /*075c*/ 	.word	0x00000000
        /*0760*/ 	.short	0x010a
        /*0762*/ 	.byte	0x05
	.zero		1


	//   ....[103]....
        /*0764*/ 	.word	0x00003510
        /*0768*/ 	.word	0x000000ff
        /*076c*/ 	.word	0x00000000
        /*0770*/ 	.short	0x010a
        /*0772*/ 	.byte	0x05
	.zero		1


	//   ....[104]....
        /*0774*/ 	.word	0x000035a0
        /*0778*/ 	.word	0x000000ff
        /*077c*/ 	.word	0x00000000
        /*0780*/ 	.short	0x010a
        /*0782*/ 	.byte	0x05
	.zero		1


	//   ....[105]....
        /*0784*/ 	.word	0x00003630
        /*0788*/ 	.word	0x000000ff
        /*078c*/ 	.word	0x00000000
        /*0790*/ 	.short	0x010a
        /*0792*/ 	.byte	0x05
	.zero		1


	//   ....[106]....
        /*0794*/ 	.word	0x000036c0
        /*0798*/ 	.word	0x000000ff
        /*079c*/ 	.word	0x00000000
        /*07a0*/ 	.short	0x010a
        /*07a2*/ 	.byte	0x05
	.zero		1


	//   ....[107]....
        /*07a4*/ 	.word	0x00003750
        /*07a8*/ 	.word	0x000000ff
        /*07ac*/ 	.word	0x00000000
        /*07b0*/ 	.short	0x010a
        /*07b2*/ 	.byte	0x05
	.zero		1


	//   ....[108]....
        /*07b4*/ 	.word	0x000037e0
        /*07b8*/ 	.word	0x000000ff
        /*07bc*/ 	.word	0x00000000
        /*07c0*/ 	.short	0x010a
        /*07c2*/ 	.byte	0x05
	.zero		1


	//   ....[109]....
        /*07c4*/ 	.word	0x00003870
        /*07c8*/ 	.word	0x000000ff
        /*07cc*/ 	.word	0x00000000
        /*07d0*/ 	.short	0x010a
        /*07d2*/ 	.byte	0x05
	.zero		1


	//   ....[110]....
        /*07d4*/ 	.word	0x00003900
        /*07d8*/ 	.word	0x000000ff
        /*07dc*/ 	.word	0x00000000
        /*07e0*/ 	.short	0x010a
        /*07e2*/ 	.byte	0x05
	.zero		1


	//   ....[111]....
        /*07e4*/ 	.word	0x00003990
        /*07e8*/ 	.word	0x000000ff
        /*07ec*/ 	.word	0x00000000
        /*07f0*/ 	.short	0x010a
        /*07f2*/ 	.byte	0x05
	.zero		1


	//   ....[112]....
        /*07f4*/ 	.word	0x00003a30
        /*07f8*/ 	.word	0x00000000
        /*07fc*/ 	.word	0x00000000
        /*0800*/ 	.short	0x010a
        /*0802*/ 	.byte	0xff
	.zero		1


	//   ....[113]....
        /*0804*/ 	.word	0x00003b50
        /*0808*/ 	.word	0x00000002
        /*080c*/ 	.word	0x00000240
        /*0810*/ 	.short	0x010a
        /*0812*/ 	.byte	0xff
	.zero		1


	//   ....[114]....
        /*0814*/ 	.word	0x00003bc0
        /*0818*/ 	.word	0x00000002
        /*081c*/ 	.word	0x00000000
        /*0820*/ 	.short	0x0101
        /*0822*/ 	.byte	0xff
	.zero		1


	//   ....[115]....
        /*0824*/ 	.word	0x00003be0
        /*0828*/ 	.word	0x000000ff
        /*082c*/ 	.word	0x000001f0
        /*0830*/ 	.short	0x010a
        /*0832*/ 	.byte	0x04
	.zero		1


	//   ....[116]....
        /*0834*/ 	.word	0x00003d00
        /*0838*/ 	.word	0x00000002
        /*083c*/ 	.word	0x000001e0
        /*0840*/ 	.short	0x010a
        /*0842*/ 	.byte	0xff
	.zero		1


	//   ....[117]....
        /*0844*/ 	.word	0x00003e00
        /*0848*/ 	.word	0x00000002
        /*084c*/ 	.word	0x00000000
        /*0850*/ 	.short	0x0101
        /*0852*/ 	.byte	0xff
	.zero		1


	//   ....[118]....
        /*0854*/ 	.word	0x00003e90
        /*0858*/ 	.word	0x000000ff
        /*085c*/ 	.word	0x000001f0
        /*0860*/ 	.short	0x0106
        /*0862*/ 	.byte	0x04
	.zero		1


	//   ....[119]....
        /*0864*/ 	.word	0x00003eb0
        /*0868*/ 	.word	0x000000ff
        /*086c*/ 	.word	0x000001f0
        /*0870*/ 	.short	0x010a
        /*0872*/ 	.byte	0x04
	.zero		1


	//   ....[120]....
        /*0874*/ 	.word	0x00003f40
        /*0878*/ 	.word	0x000000ff
        /*087c*/ 	.word	0x000001f0
        /*0880*/ 	.short	0x0106
        /*0882*/ 	.byte	0x07
	.zero		1


	//   ....[121]....
        /*0884*/ 	.word	0x00003f80
        /*0888*/ 	.word	0x00000000
        /*088c*/ 	.word	0x000001f0
        /*0890*/ 	.short	0x010a
        /*0892*/ 	.byte	0xff
	.zero		1


	//   ....[122]....
        /*0894*/ 	.word	0x00004490
        /*0898*/ 	.word	0x00000000
        /*089c*/ 	.word	0x000001e0
        /*08a0*/ 	.short	0x010a
        /*08a2*/ 	.byte	0xff
	.zero		1


	//   ....[123]....
        /*08a4*/ 	.word	0x00004590
        /*08a8*/ 	.word	0x00000003
        /*08ac*/ 	.word	0x00000000
        /*08b0*/ 	.short	0x0101
        /*08b2*/ 	.byte	0xff
	.zero		1


	//   ....[124]....
        /*08b4*/ 	.word	0x000045a0
        /*08b8*/ 	.word	0x000000ff
        /*08bc*/ 	.word	0x00000000
        /*08c0*/ 	.short	0x010a
        /*08c2*/ 	.byte	0x04
	.zero		1


	//   ....[125]....
        /*08c4*/ 	.word	0x00004620
        /*08c8*/ 	.word	0x000000ff
        /*08cc*/ 	.word	0x00000220
        /*08d0*/ 	.short	0x010a
        /*08d2*/ 	.byte	0x17
	.zero		1


	//   ....[126]....
        /*08d4*/ 	.word	0x00004700
        /*08d8*/ 	.word	0x000000ff
        /*08dc*/ 	.word	0x00000000
        /*08e0*/ 	.short	0x010a
        /*08e2*/ 	.byte	0x05
	.zero		1


	//   ....[127]....
        /*08e4*/ 	.word	0x00004840
        /*08e8*/ 	.word	0x000000ff
        /*08ec*/ 	.word	0x00000000
        /*08f0*/ 	.short	0x010a
        /*08f2*/ 	.byte	0x04
	.zero		1


	//   ....[128]....
        /*08f4*/ 	.word	0x00004a30
        /*08f8*/ 	.word	0x000000ff
        /*08fc*/ 	.word	0x00000000
        /*0900*/ 	.short	0x010a
        /*0902*/ 	.byte	0x04
	.zero		1


	//   ....[129]....
        /*0904*/ 	.word	0x00004ac0
        /*0908*/ 	.word	0x000000ff
        /*090c*/ 	.word	0x00000000
        /*0910*/ 	.short	0x010a
        /*0912*/ 	.byte	0x05
	.zero		1


	//   ....[130]....
        /*0914*/ 	.word	0x00004b50
        /*0918*/ 	.word	0x000000ff
        /*091c*/ 	.word	0x00000000
        /*0920*/ 	.short	0x010a
        /*0922*/ 	.byte	0x05
	.zero		1


	//   ....[131]....
        /*0924*/ 	.word	0x00004be0
        /*0928*/ 	.word	0x000000ff
        /*092c*/ 	.word	0x00000000
        /*0930*/ 	.short	0x010a
        /*0932*/ 	.byte	0x04
	.zero		1


	//   ....[132]....
        /*0934*/ 	.word	0x00005070
        /*0938*/ 	.word	0x0000000c
        /*093c*/ 	.word	0x000001e0
        /*0940*/ 	.short	0x010a
        /*0942*/ 	.byte	0xff
	.zero		1


	//   ....[133]....
        /*0944*/ 	.word	0x000051e0
        /*0948*/ 	.word	0x00000000
        /*094c*/ 	.word	0x00000000
        /*0950*/ 	.short	0x0101
        /*0952*/ 	.byte	0xff
	.zero		1


	//   ....[134]....
        /*0954*/ 	.word	0x00005660
        /*0958*/ 	.word	0x000000ff
        /*095c*/ 	.word	0x000001d8
        /*0960*/ 	.short	0x010a
        /*0962*/ 	.byte	0x18
	.zero		1


	//   ....[135]....
        /*0964*/ 	.word	0x00005820
        /*0968*/ 	.word	0x000000ff
        /*096c*/ 	.word	0x000001b8
        /*0970*/ 	.short	0x010a
        /*0972*/ 	.byte	0x04
	.zero		1


	//   ....[136]....
        /*0974*/ 	.word	0x000059f0
        /*0978*/ 	.word	0x000000ff
        /*097c*/ 	.word	0x000001a0
        /*0980*/ 	.short	0x010b
        /*0982*/ 	.byte	0x04
	.zero		1


	//   ....[137]....
        /*0984*/ 	.word	0x00005a00
        /*0988*/ 	.word	0x000000ff
        /*098c*/ 	.word	0x00000000
        /*0990*/ 	.short	0x0101
        /*0992*/ 	.byte	0x14
	.zero		1


	//   ....[138]....
        /*0994*/ 	.word	0x00005a10
        /*0998*/ 	.word	0x000000ff
        /*099c*/ 	.word	0x000001b8
        /*09a0*/ 	.short	0x010a
        /*09a2*/ 	.byte	0x05
	.zero		1


	//   ....[139]....
        /*09a4*/ 	.word	0x00005c00
        /*09a8*/ 	.word	0x000000ff
        /*09ac*/ 	.word	0x000001a0
        /*09b0*/ 	.short	0x010b
        /*09b2*/ 	.byte	0x05
	.zero		1


	//   ....[140]....
        /*09b4*/ 	.word	0x00005c10
        /*09b8*/ 	.word	0x000000ff
        /*09bc*/ 	.word	0x00000000
        /*09c0*/ 	.short	0x0101
        /*09c2*/ 	.byte	0x04
	.zero		1


	//   ....[141]....
        /*09c4*/ 	.word	0x00005cb0
        /*09c8*/ 	.word	0x000000ff
        /*09cc*/ 	.word	0x00000000
        /*09d0*/ 	.short	0x010a
        /*09d2*/ 	.byte	0x04
	.zero		1


	//   ....[142]....
        /*09d4*/ 	.word	0x00005d40
        /*09d8*/ 	.word	0x000000ff
        /*09dc*/ 	.word	0x00000000
        /*09e0*/ 	.short	0x010a
        /*09e2*/ 	.byte	0x05
	.zero		1


	//   ....[143]....
        /*09e4*/ 	.word	0x00005de0
        /*09e8*/ 	.word	0x00000000
        /*09ec*/ 	.word	0x00000000
        /*09f0*/ 	.short	0x010a
        /*09f2*/ 	.byte	0xff
	.zero		1


	//   ....[144]....
        /*09f4*/ 	.word	0x00006140
        /*09f8*/ 	.word	0x00000000
        /*09fc*/ 	.word	0x000001e0
        /*0a00*/ 	.short	0x010a
        /*0a02*/ 	.byte	0xff
	.zero		1


	//   ....[145]....
        /*0a04*/ 	.word	0x00006210
        /*0a08*/ 	.word	0x00000000
        /*0a0c*/ 	.word	0x00000000
        /*0a10*/ 	.short	0x0101
        /*0a12*/ 	.byte	0xff
	.zero		1


	//   ....[146]....
        /*0a14*/ 	.word	0x00006e20
        /*0a18*/ 	.word	0x00000002
        /*0a1c*/ 	.word	0x000001a0
        /*0a20*/ 	.short	0x010a
        /*0a22*/ 	.byte	0xff
	.zero		1


	//   ....[147]....
        /*0a24*/ 	.word	0x00006e60
        /*0a28*/ 	.word	0x0000001b
        /*0a2c*/ 	.word	0x00000200
        /*0a30*/ 	.short	0x010a
        /*0a32*/ 	.byte	0xff
	.zero		1


	//   ....[148]....
        /*0a34*/ 	.word	0x00006f50
        /*0a38*/ 	.word	0x00000002
        /*0a3c*/ 	.word	0x000001a0
        /*0a40*/ 	.short	0x010a
        /*0a42*/ 	.byte	0xff
	.zero		1


	//   ....[149]....
        /*0a44*/ 	.word	0x000070e0
        /*0a48*/ 	.word	0x0000001b
        /*0a4c*/ 	.word	0x00000200
        /*0a50*/ 	.short	0x010a
        /*0a52*/ 	.byte	0xff
	.zero		1


	//   ....[150]....
        /*0a54*/ 	.word	0x000078b0
        /*0a58*/ 	.word	0x00000000
        /*0a5c*/ 	.word	0x00000000
        /*0a60*/ 	.short	0x0101
        /*0a62*/ 	.byte	0xff
	.zero		1


	//   ....[151]....
        /*0a64*/ 	.word	0x000078c0
        /*0a68*/ 	.word	0x00000002
        /*0a6c*/ 	.word	0x000001a0
        /*0a70*/ 	.short	0x010a
        /*0a72*/ 	.byte	0xff
	.zero		1


	//   ....[152]....
        /*0a74*/ 	.word	0x00007980
        /*0a78*/ 	.word	0x00000002
        /*0a7c*/ 	.word	0x000001a0
        /*0a80*/ 	.short	0x010a
        /*0a82*/ 	.byte	0xff
	.zero		1


	//   ....[153]....
        /*0a84*/ 	.word	0x00007d20
        /*0a88*/ 	.word	0x000000ff
        /*0a8c*/ 	.word	0x00000000
        /*0a90*/ 	.short	0x0101
        /*0a92*/ 	.byte	0x04
	.zero		1


	//   ....[154]....
        /*0a94*/ 	.word	0x00008280
        /*0a98*/ 	.word	0x00000000
        /*0a9c*/ 	.word	0x00000000
        /*0aa0*/ 	.short	0x0101
        /*0aa2*/ 	.byte	0xff
	.zero		1


	//   ....[155]....
        /*0aa4*/ 	.word	0x00008530
        /*0aa8*/ 	.word	0x000000ff
        /*0aac*/ 	.word	0x00000000
        /*0ab0*/ 	.short	0x0101
        /*0ab2*/ 	.byte	0x04
	.zero		1


	//   ....[156]....
        /*0ab4*/ 	.word	0x00008550
        /*0ab8*/ 	.word	0x00000000
        /*0abc*/ 	.word	0x00000250
        /*0ac0*/ 	.short	0x010a
        /*0ac2*/ 	.byte	0xff
	.zero		1


	//   ....[157]....
        /*0ac4*/ 	.word	0x000085b0
        /*0ac8*/ 	.word	0x00000000
        /*0acc*/ 	.word	0x000000d0
        /*0ad0*/ 	.short	0x010a
        /*0ad2*/ 	.byte	0xff
	.zero		1


	//   ....[158]....
        /*0ad4*/ 	.word	0x00008610
        /*0ad8*/ 	.word	0x00000000
        /*0adc*/ 	.word	0x000000d0
        /*0ae0*/ 	.short	0x010a
        /*0ae2*/ 	.byte	0xff
	.zero		1


	//   ....[159]....
        /*0ae4*/ 	.word	0x00008660
        /*0ae8*/ 	.word	0x00000003
        /*0aec*/ 	.word	0x000001e0
        /*0af0*/ 	.short	0x010a
        /*0af2*/ 	.byte	0xff
	.zero		1


	//   ....[160]....
        /*0af4*/ 	.word	0x000086c0
        /*0af8*/ 	.word	0x00000000
        /*0afc*/ 	.word	0x00000000
        /*0b00*/ 	.short	0x010a
        /*0b02*/ 	.byte	0xff
	.zero		1


	//   ....[161]....
        /*0b04*/ 	.word	0x00008720
        /*0b08*/ 	.word	0x00000000
        /*0b0c*/ 	.word	0x00000000
        /*0b10*/ 	.short	0x010a
        /*0b12*/ 	.byte	0xff
	.zero		1


	//   ....[162]....
        /*0b14*/ 	.word	0x00008780
        /*0b18*/ 	.word	0x00000000
        /*0b1c*/ 	.word	0x00000000
        /*0b20*/ 	.short	0x010a
        /*0b22*/ 	.byte	0xff
	.zero		1


	//   ....[163]....
        /*0b24*/ 	.word	0x000087e0
        /*0b28*/ 	.word	0x00000000
        /*0b2c*/ 	.word	0x00000000
        /*0b30*/ 	.short	0x010a
        /*0b32*/ 	.byte	0xff
	.zero		1


	//   ....[164]....
        /*0b34*/ 	.word	0x00008840
        /*0b38*/ 	.word	0x00000000
        /*0b3c*/ 	.word	0x00000000
        /*0b40*/ 	.short	0x010a
        /*0b42*/ 	.byte	0xff
	.zero		1


	//   ....[165]....
        /*0b44*/ 	.word	0x000088a0
        /*0b48*/ 	.word	0x00000000
        /*0b4c*/ 	.word	0x00000000
        /*0b50*/ 	.short	0x010a
        /*0b52*/ 	.byte	0xff
	.zero		1


	//   ....[166]....
        /*0b54*/ 	.word	0x00008900
        /*0b58*/ 	.word	0x00000000
        /*0b5c*/ 	.word	0x00000000
        /*0b60*/ 	.short	0x010a
        /*0b62*/ 	.byte	0xff
	.zero		1


	//   ....[167]....
        /*0b64*/ 	.word	0x00008960
        /*0b68*/ 	.word	0x00000000
        /*0b6c*/ 	.word	0x00000000
        /*0b70*/ 	.short	0x010a
        /*0b72*/ 	.byte	0xff
	.zero		1


	//   ....[168]....
        /*0b74*/ 	.word	0x000089c0
        /*0b78*/ 	.word	0x00000000
        /*0b7c*/ 	.word	0x00000000
        /*0b80*/ 	.short	0x010a
        /*0b82*/ 	.byte	0xff
	.zero		1


	//   ....[169]....
        /*0b84*/ 	.word	0x00008a20
        /*0b88*/ 	.word	0x00000000
        /*0b8c*/ 	.word	0x00000000
        /*0b90*/ 	.short	0x010a
        /*0b92*/ 	.byte	0xff
	.zero		1


	//   ....[170]....
        /*0b94*/ 	.word	0x00008a80
        /*0b98*/ 	.word	0x00000000
        /*0b9c*/ 	.word	0x00000000
        /*0ba0*/ 	.short	0x010a
        /*0ba2*/ 	.byte	0xff
	.zero		1


	//   ....[171]....
        /*0ba4*/ 	.word	0x00008ae0
        /*0ba8*/ 	.word	0x00000000
        /*0bac*/ 	.word	0x00000000
        /*0bb0*/ 	.short	0x010a
        /*0bb2*/ 	.byte	0xff
	.zero		1


	//   ....[172]....
        /*0bb4*/ 	.word	0x00008b40
        /*0bb8*/ 	.word	0x00000000
        /*0bbc*/ 	.word	0x00000000
        /*0bc0*/ 	.short	0x010a
        /*0bc2*/ 	.byte	0xff
	.zero		1


	//   ....[173]....
        /*0bc4*/ 	.word	0x00008ba0
        /*0bc8*/ 	.word	0x00000000
        /*0bcc*/ 	.word	0x00000000
        /*0bd0*/ 	.short	0x010a
        /*0bd2*/ 	.byte	0xff
	.zero		1


	//   ....[174]....
        /*0bd4*/ 	.word	0x00008c00
        /*0bd8*/ 	.word	0x00000000
        /*0bdc*/ 	.word	0x00000000
        /*0be0*/ 	.short	0x010a
        /*0be2*/ 	.byte	0xff
	.zero		1


	//   ....[175]....
        /*0be4*/ 	.word	0x00008c60
        /*0be8*/ 	.word	0x00000000
        /*0bec*/ 	.word	0x00000000
        /*0bf0*/ 	.short	0x010a
        /*0bf2*/ 	.byte	0xff
	.zero		1


	//   ....[176]....
        /*0bf4*/ 	.word	0x00008cc0
        /*0bf8*/ 	.word	0x00000000
        /*0bfc*/ 	.word	0x00000000
        /*0c00*/ 	.short	0x010a
        /*0c02*/ 	.byte	0xff
	.zero		1


	//   ....[177]....
        /*0c04*/ 	.word	0x00008d20
        /*0c08*/ 	.word	0x00000000
        /*0c0c*/ 	.word	0x00000000
        /*0c10*/ 	.short	0x010a
        /*0c12*/ 	.byte	0xff
	.zero		1


	//   ....[178]....
        /*0c14*/ 	.word	0x00008d80
        /*0c18*/ 	.word	0x00000000
        /*0c1c*/ 	.word	0x00000000
        /*0c20*/ 	.short	0x010a
        /*0c22*/ 	.byte	0xff
	.zero		1


	//   ....[179]....
        /*0c24*/ 	.word	0x00008de0
        /*0c28*/ 	.word	0x00000000
        /*0c2c*/ 	.word	0x00000000
        /*0c30*/ 	.short	0x010a
        /*0c32*/ 	.byte	0xff
	.zero		1


	//   ....[180]....
        /*0c34*/ 	.word	0x00008e40
        /*0c38*/ 	.word	0x00000000
        /*0c3c*/ 	.word	0x00000000
        /*0c40*/ 	.short	0x010a
        /*0c42*/ 	.byte	0xff
	.zero		1


	//   ....[181]....
        /*0c44*/ 	.word	0x00008ea0
        /*0c48*/ 	.word	0x00000000
        /*0c4c*/ 	.word	0x00000000
        /*0c50*/ 	.short	0x010a
        /*0c52*/ 	.byte	0xff
	.zero		1


	//   ....[182]....
        /*0c54*/ 	.word	0x00008f00
        /*0c58*/ 	.word	0x00000000
        /*0c5c*/ 	.word	0x00000000
        /*0c60*/ 	.short	0x010a
        /*0c62*/ 	.byte	0xff
	.zero		1


	//   ....[183]....
        /*0c64*/ 	.word	0x00008f60
        /*0c68*/ 	.word	0x00000000
        /*0c6c*/ 	.word	0x00000000
        /*0c70*/ 	.short	0x010a
        /*0c72*/ 	.byte	0xff
	.zero		1


	//   ....[184]....
        /*0c74*/ 	.word	0x00008fc0
        /*0c78*/ 	.word	0x00000000
        /*0c7c*/ 	.word	0x00000000
        /*0c80*/ 	.short	0x010a
        /*0c82*/ 	.byte	0xff
	.zero		1


	//   ....[185]....
        /*0c84*/ 	.word	0x00009010
        /*0c88*/ 	.word	0x00000002
        /*0c8c*/ 	.word	0x00000240
        /*0c90*/ 	.short	0x010a
        /*0c92*/ 	.byte	0xff
	.zero		1


	//   ....[186]....
        /*0c94*/ 	.word	0x00009070
        /*0c98*/ 	.word	0x00000002
        /*0c9c*/ 	.word	0x000001f0
        /*0ca0*/ 	.short	0x010a
        /*0ca2*/ 	.byte	0xff
	.zero		1


	//   ....[187]....
        /*0ca4*/ 	.word	0x000090c0
        /*0ca8*/ 	.word	0x00000002
        /*0cac*/ 	.word	0x000001e0
        /*0cb0*/ 	.short	0x010a
        /*0cb2*/ 	.byte	0xff
	.zero		1


	//   ....[188]....
        /*0cb4*/ 	.word	0x00009120
        /*0cb8*/ 	.word	0x00000000
        /*0cbc*/ 	.word	0x000001f0
        /*0cc0*/ 	.short	0x010a
        /*0cc2*/ 	.byte	0xff
	.zero		1


	//   ....[189]....
        /*0cc4*/ 	.word	0x00009170
        /*0cc8*/ 	.word	0x00000000
        /*0ccc*/ 	.word	0x000001e0
        /*0cd0*/ 	.short	0x010a
        /*0cd2*/ 	.byte	0xff
	.zero		1


	//   ....[190]....
        /*0cd4*/ 	.word	0x000091d0
        /*0cd8*/ 	.word	0x00000002
        /*0cdc*/ 	.word	0x00000220
        /*0ce0*/ 	.short	0x010a
        /*0ce2*/ 	.byte	0xff
	.zero		1


	//   ....[191]....
        /*0ce4*/ 	.word	0x00009230
        /*0ce8*/ 	.word	0x00000000
        /*0cec*/ 	.word	0x00000000
        /*0cf0*/ 	.short	0x010a
        /*0cf2*/ 	.byte	0xff
	.zero		1


	//   ....[192]....
        /*0cf4*/ 	.word	0x00009290
        /*0cf8*/ 	.word	0x00000000
        /*0cfc*/ 	.word	0x00000000
        /*0d00*/ 	.short	0x010a
        /*0d02*/ 	.byte	0xff
	.zero		1


	//   ....[193]....
        /*0d04*/ 	.word	0x000092f0
        /*0d08*/ 	.word	0x00000000
        /*0d0c*/ 	.word	0x00000000
        /*0d10*/ 	.short	0x010a
        /*0d12*/ 	.byte	0xff
	.zero		1


	//   ....[194]....
        /*0d14*/ 	.word	0x00009350
        /*0d18*/ 	.word	0x00000000
        /*0d1c*/ 	.word	0x00000000
        /*0d20*/ 	.short	0x010a
        /*0d22*/ 	.byte	0xff
	.zero		1


	//   ....[195]....
        /*0d24*/ 	.word	0x000093b0
        /*0d28*/ 	.word	0x00000000
        /*0d2c*/ 	.word	0x00000000
        /*0d30*/ 	.short	0x010a
        /*0d32*/ 	.byte	0xff
	.zero		1


	//   ....[196]....
        /*0d34*/ 	.word	0x00009400
        /*0d38*/ 	.word	0x0000000c
        /*0d3c*/ 	.word	0x000001e0
        /*0d40*/ 	.short	0x010a
        /*0d42*/ 	.byte	0xff
	.zero		1


	//   ....[197]....
        /*0d44*/ 	.word	0x00009460
        /*0d48*/ 	.word	0x00000000
        /*0d4c*/ 	.word	0x000001d8
        /*0d50*/ 	.short	0x010a
        /*0d52*/ 	.byte	0xff
	.zero		1


	//   ....[198]....
        /*0d54*/ 	.word	0x000094c0
        /*0d58*/ 	.word	0x00000000
        /*0d5c*/ 	.word	0x000001b8
        /*0d60*/ 	.short	0x010a
        /*0d62*/ 	.byte	0xff
	.zero		1


	//   ....[199]....
        /*0d64*/ 	.word	0x00009520
        /*0d68*/ 	.word	0x00000006
        /*0d6c*/ 	.word	0x000001b8
        /*0d70*/ 	.short	0x010a
        /*0d72*/ 	.byte	0xff
	.zero		1


	//   ....[200]....
        /*0d74*/ 	.word	0x00009580
        /*0d78*/ 	.word	0x00000000
        /*0d7c*/ 	.word	0x00000000
        /*0d80*/ 	.short	0x010a
        /*0d82*/ 	.byte	0xff
	.zero		1


	//   ....[201]....
        /*0d84*/ 	.word	0x000095e0
        /*0d88*/ 	.word	0x00000000
        /*0d8c*/ 	.word	0x00000000
        /*0d90*/ 	.short	0x010a
        /*0d92*/ 	.byte	0xff
	.zero		1


	//   ....[202]....
        /*0d94*/ 	.word	0x00009630
        /*0d98*/ 	.word	0x00000000
        /*0d9c*/ 	.word	0x000001e0
        /*0da0*/ 	.short	0x010a
        /*0da2*/ 	.byte	0xff
	.zero		1


	//   ....[203]....
        /*0da4*/ 	.word	0x00009680
        /*0da8*/ 	.word	0x00000002
        /*0dac*/ 	.word	0x000001a0
        /*0db0*/ 	.short	0x010a
        /*0db2*/ 	.byte	0xff
	.zero		1


	//   ....[204]....
        /*0db4*/ 	.word	0x000096d0
        /*0db8*/ 	.word	0x0000001b
        /*0dbc*/ 	.word	0x00000200
        /*0dc0*/ 	.short	0x010a
        /*0dc2*/ 	.byte	0xff
	.zero		1


	//   ....[205]....
        /*0dc4*/ 	.word	0x00009720
        /*0dc8*/ 	.word	0x00000002
        /*0dcc*/ 	.word	0x000001a0
        /*0dd0*/ 	.short	0x010a
        /*0dd2*/ 	.byte	0xff
	.zero		1


	//----- nvinfo : EIATTR_NUM_MBARRIERS
	.align		4
.L_47:
        /*0dd4*/ 	.byte	0x03, 0x38
        /*0dd6*/ 	.short	0x004c


	//----- nvinfo : EIATTR_EXIT_INSTR_OFFSETS
	.align		4
        /*0dd8*/ 	.byte	0x04, 0x1c
        /*0dda*/ 	.short	(.L_49 - .L_48)


	//   ....[0]....
.L_48:
        /*0ddc*/ 	.word	0x00003a60


	//   ....[1]....
        /*0de0*/ 	.word	0x00003f50


	//   ....[2]....
        /*0de4*/ 	.word	0x00003fb0


	//   ....[3]....
        /*0de8*/ 	.word	0x00004e40


	//   ....[4]....
        /*0dec*/ 	.word	0x00005e10


	//   ....[5]....
        /*0df0*/ 	.word	0x00005e50


	//   ....[6]....
        /*0df4*/ 	.word	0x00008420


	//   ....[7]....
        /*0df8*/ 	.word	0x000084a0


	//   ....[8]....
        /*0dfc*/ 	.word	0x000084d0


	//   ....[9]....
        /*0e00*/ 	.word	0x00008540


	//----- nvinfo : EIATTR_MAX_THREADS
	.align		4
.L_49:
        /*0e04*/ 	.byte	0x04, 0x05
        /*0e06*/ 	.short	(.L_51 - .L_50)
.L_50:
        /*0e08*/ 	.word	0x00000100
        /*0e0c*/ 	.word	0x00000001
        /*0e10*/ 	.word	0x00000001


	//----- nvinfo : EIATTR_CRS_STACK_SIZE
	.align		4
.L_51:
        /*0e14*/ 	.byte	0x04, 0x1e
        /*0e16*/ 	.short	(.L_53 - .L_52)
.L_52:
        /*0e18*/ 	.word	0x00000000


	//----- nvinfo : EIATTR_CBANK_PARAM_SIZE
	.align		4
.L_53:
        /*0e1c*/ 	.byte	0x03, 0x19
        /*0e1e*/ 	.short	0x0800


	//----- nvinfo : EIATTR_PARAM_CBANK
	.align		4
        /*0e20*/ 	.byte	0x04, 0x0a
        /*0e22*/ 	.short	(.L_55 - .L_54)
	.align		4
.L_54:
        /*0e24*/ 	.word	index@(.nv.constant0._ZN7cutlass13device_kernelINS_4gemm6kernel13GemmUniversalIN4cute5tupleIJiiiiEEENS1_10collective13CollectiveMmaINS1_35MainloopSm100TmaUmmaWarpSpecializedILi26ELi2ELi4ENS5_IJNS4_1CILi2EEESB_NSA_ILi1EEEEEEEENS5_IJNSA_ILi64EEESF_NSA_ILi32EEEEEENS_10bfloat16_tENS5_IJlSC_lEEESI_SJ_NS4_8TiledMMAINS4_8MMA_AtomIJNS4_20SM100_MMA_F16BF16_SSISI_SI_fLi64ELi64ELNS4_4UMMA5MajorE0ELSO_0ELNSN_7ScaleInE0ELSP_0EEEEEENS4_6LayoutINS5_IJSC_SC_SC_EEENS5_IJNSA_ILi0EEESU_SU_EEEEENS5_IJNS4_10UnderscoreESX_SX_EEEEENS4_23SM90_TMA_LOAD_MULTICASTENS4_14ComposedLayoutINS4_7SwizzleILi2ELi4ELi3EEENS4_18smem_ptr_flag_bitsILi16EEENSS_INS5_IJNSA_ILi8EEESG_EEENS5_IJSG_SC_EEEEEEEvNS4_8identityES10_S1A_vS1B_EENS_8epilogue10collective18CollectiveEpilogueINS1D_23Sm100TmaWarpSpecializedILi3ELi2ELi16ELb1ELb0EEEJSH_NS5_IJNSS_ISF_SC_EENSS_ISG_SC_EEEEESI_SJ_SI_SJ_NS1D_6fusion15FusionCallbacksIS1H_NS1L_17LinearCombinationISI_fSI_fLNS_15FloatRoundStyleE2EEESH_S1K_JEEENS4_5SM1004TMEM4LOAD26SM100_TMEM_LOAD_16dp256b4xENS4_13SM90_TMA_LOADES1A_NS4_17SM75_U32x4_LDSM_NENS4_14SM90_TMA_STOREES1A_NS4_17SM90_U32x4_STSM_NENS4_39AutoVectorizingCopyWithAssumedAlignmentILi128EEEEEEvvEEEEvNT_6ParamsE)
        /*0e28*/ 	.short	0x0380
        /*0e2a*/ 	.short	0x0800


	//----- nvinfo : EIATTR_SW_WAR
	.align		4
.L_55:
        /*0e2c*/ 	.byte	0x04, 0x36
        /*0e2e*/ 	.short	(.L_57 - .L_56)
.L_56:
        /*0e30*/ 	.word	0x00000008
.L_57:


//--------------------- .nv.callgraph             --------------------------
	.section	.nv.callgraph,"",@"SHT_CUDA_CALLGRAPH"
	.align	4
	.sectionentsize	8
	.align		4
        /*0000*/ 	.word	0x00000000
	.align		4
        /*0004*/ 	.word	0xffffffff
	.align		4
        /*0008*/ 	.word	index@(_ZN7cutlass13device_kernelINS_4gemm6kernel13GemmUniversalIN4cute5tupleIJiiiiEEENS1_10collective13CollectiveMmaINS1_35MainloopSm100TmaUmmaWarpSpecializedILi26ELi2ELi4ENS5_IJNS4_1CILi2EEESB_NSA_ILi1EEEEEEEENS5_IJNSA_ILi64EEESF_NSA_ILi32EEEEEENS_10bfloat16_tENS5_IJlSC_lEEESI_SJ_NS4_8TiledMMAINS4_8MMA_AtomIJNS4_20SM100_MMA_F16BF16_SSISI_SI_fLi64ELi64ELNS4_4UMMA5MajorE0ELSO_0ELNSN_7ScaleInE0ELSP_0EEEEEENS4_6LayoutINS5_IJSC_SC_SC_EEENS5_IJNSA_ILi0EEESU_SU_EEEEENS5_IJNS4_10UnderscoreESX_SX_EEEEENS4_23SM90_TMA_LOAD_MULTICASTENS4_14ComposedLayoutINS4_7SwizzleILi2ELi4ELi3EEENS4_18smem_ptr_flag_bitsILi16EEENSS_INS5_IJNSA_ILi8EEESG_EEENS5_IJSG_SC_EEEEEEEvNS4_8identityES10_S1A_vS1B_EENS_8epilogue10collective18CollectiveEpilogueINS1D_23Sm100TmaWarpSpecializedILi3ELi2ELi16ELb1ELb0EEEJSH_NS5_IJNSS_ISF_SC_EENSS_ISG_SC_EEEEESI_SJ_SI_SJ_NS1D_6fusion15FusionCallbacksIS1H_NS1L_17LinearCombinationISI_fSI_fLNS_15FloatRoundStyleE2EEESH_S1K_JEEENS4_5SM1004TMEM4LOAD26SM100_TMEM_LOAD_16dp256b4xENS4_13SM90_TMA_LOADES1A_NS4_17SM75_U32x4_LDSM_NENS4_14SM90_TMA_STOREES1A_NS4_17SM90_U32x4_STSM_NENS4_39AutoVectorizingCopyWithAssumedAlignmentILi128EEEEEEvvEEEEvNT_6ParamsE)
	.align		4
        /*000c*/ 	.word	index@(__assertfail)
	.align		4
        /*0010*/ 	.word	0x00000000
	.align		4
        /*0014*/ 	.word	0xfffffffe
	.align		4
        /*0018*/ 	.word	0x00000000
	.align		4
        /*001c*/ 	.word	0xfffffffd
	.align		4
        /*0020*/ 	.word	0x00000000
	.align		4
        /*0024*/ 	.word	0xfffffffc


//--------------------- .nv.constant4             --------------------------
	.section	.nv.constant4,"a",@progbits
	.align	8
	.align		8
.nv.constant4:
        /*0000*/ 	.dword	__assertfail
	.align		8
        /*0008*/ 	.dword	__unnamed_1
	.align		8
        /*0010*/ 	.dword	__unnamed_2
	.align		8
        /*0018*/ 	.dword	_ZN40_INTERNAL_4dbb5ff6_4_k_cu_264e09f7_221314cuda3std3__45__cpo5beginE
	.align		8
        /*0020*/ 	.dword	_ZN40_INTERNAL_4dbb5ff6_4_k_cu_264e09f7_221314cuda3std3__45__cpo3endE
	.align		8
        /*0028*/ 	.dword	_ZN40_INTERNAL_4dbb5ff6_4_k_cu_264e09f7_221314cuda3std3__45__cpo6cbeginE
	.align		8
        /*0030*/ 	.dword	_ZN40_INTERNAL_4dbb5ff6_4_k_cu_264e09f7_221314cuda3std3__45__cpo4cendE
	.align		8
        /*0038*/ 	.dword	_ZN40_INTERNAL_4dbb5ff6_4_k_cu_264e09f7_221314cuda3std3__442_GLOBAL__N__4dbb5ff6_4_k_cu_264e09f7_221316ignoreE
	.align		8
        /*0040*/ 	.dword	_ZN40_INTERNAL_4dbb5ff6_4_k_cu_264e09f7_221314cuda3std3__419piecewise_constructE
	.align		8
        /*0048*/ 	.dword	_ZN40_INTERNAL_4dbb5ff6_4_k_cu_264e09f7_221314cuda3std3__48in_placeE
	.align		8
        /*0050*/ 	.dword	_ZN40_INTERNAL_4dbb5ff6_4_k_cu_264e09f7_221314cuda3std6ranges3__45__cpo4swapE
	.align		8
        /*0058*/ 	.dword	_ZN40_INTERNAL_4dbb5ff6_4_k_cu_264e09f7_221314cuda3std6ranges3__45__cpo9iter_moveE
	.align		8
        /*0060*/ 	.dword	_ZN40_INTERNAL_4dbb5ff6_4_k_cu_264e09f7_221314cute7productE
	.align		8
        /*0068*/ 	.dword	_ZN40_INTERNAL_4dbb5ff6_4_k_cu_264e09f7_221314cute1_E
	.align		8
        /*0070*/ 	.dword	$str$25
	.align		8
        /*0078*/ 	.dword	$str$26
	.align		8
        /*0080*/ 	.dword	$str$27
	.align		8
        /*0088*/ 	.dword	$str$28


//--------------------- .text._ZN7cutlass13device_kernelINS_4gemm6kernel13GemmUniversalIN4cute5tupleIJiiiiEEENS1_10collective13CollectiveMmaINS1_35MainloopSm100TmaUmmaWarpSpecializedILi26ELi2ELi4ENS5_IJNS4_1CILi2EEESB_NSA_ILi1EEEEEEEENS5_IJNSA_ILi64EEESF_NSA_ILi32EEEEEENS_10bfloat16_tENS5_IJlSC_lEEESI_SJ_NS4_8TiledMMAINS4_8MMA_AtomIJNS4_20SM100_MMA_F16BF16_SSISI_SI_fLi64ELi64ELNS4_4UMMA5MajorE0ELSO_0ELNSN_7ScaleInE0ELSP_0EEEEEENS4_6LayoutINS5_IJSC_SC_SC_EEENS5_IJNSA_ILi0EEESU_SU_EEEEENS5_IJNS4_10UnderscoreESX_SX_EEEEENS4_23SM90_TMA_LOAD_MULTICASTENS4_14ComposedLayoutINS4_7SwizzleILi2ELi4ELi3EEENS4_18smem_ptr_flag_bitsILi16EEENSS_INS5_IJNSA_ILi8EEESG_EEENS5_IJSG_SC_EEEEEEEvNS4_8identityES10_S1A_vS1B_EENS_8epilogue10collective18CollectiveEpilogueINS1D_23Sm100TmaWarpSpecializedILi3ELi2ELi16ELb1ELb0EEEJSH_NS5_IJNSS_ISF_SC_EENSS_ISG_SC_EEEEESI_SJ_SI_SJ_NS1D_6fusion15FusionCallbacksIS1H_NS1L_17LinearCombinationISI_fSI_fLNS_15FloatRoundStyleE2EEESH_S1K_JEEENS4_5SM1004TMEM4LOAD26SM100_TMEM_LOAD_16dp256b4xENS4_13SM90_TMA_LOADES1A_NS4_17SM75_U32x4_LDSM_NENS4_14SM90_TMA_STOREES1A_NS4_17SM90_U32x4_STSM_NENS4_39AutoVectorizingCopyWithAssumedAlignmentILi128EEEEEEvvEEEEvNT_6ParamsE --------------------------
	.section	.text._ZN7cutlass13device_kernelINS_4gemm6kernel13GemmUniversalIN4cute5tupleIJiiiiEEENS1_10collective13CollectiveMmaINS1_35MainloopSm100TmaUmmaWarpSpecializedILi26ELi2ELi4ENS5_IJNS4_1CILi2EEESB_NSA_ILi1EEEEEEEENS5_IJNSA_ILi64EEESF_NSA_ILi32EEEEEENS_10bfloat16_tENS5_IJlSC_lEEESI_SJ_NS4_8TiledMMAINS4_8MMA_AtomIJNS4_20SM100_MMA_F16BF16_SSISI_SI_fLi64ELi64ELNS4_4UMMA5MajorE0ELSO_0ELNSN_7ScaleInE0ELSP_0EEEEEENS4_6LayoutINS5_IJSC_SC_SC_EEENS5_IJNSA_ILi0EEESU_SU_EEEEENS5_IJNS4_10UnderscoreESX_SX_EEEEENS4_23SM90_TMA_LOAD_MULTICASTENS4_14ComposedLayoutINS4_7SwizzleILi2ELi4ELi3EEENS4_18smem_ptr_flag_bitsILi16EEENSS_INS5_IJNSA_ILi8EEESG_EEENS5_IJSG_SC_EEEEEEEvNS4_8identityES10_S1A_vS1B_EENS_8epilogue10collective18CollectiveEpilogueINS1D_23Sm100TmaWarpSpecializedILi3ELi2ELi16ELb1ELb0EEEJSH_NS5_IJNSS_ISF_SC_EENSS_ISG_SC_EEEEESI_SJ_SI_SJ_NS1D_6fusion15FusionCallbacksIS1H_NS1L_17LinearCombinationISI_fSI_fLNS_15FloatRoundStyleE2EEESH_S1K_JEEENS4_5SM1004TMEM4LOAD26SM100_TMEM_LOAD_16dp256b4xENS4_13SM90_TMA_LOADES1A_NS4_17SM75_U32x4_LDSM_NENS4_14SM90_TMA_STOREES1A_NS4_17SM90_U32x4_STSM_NENS4_39AutoVectorizingCopyWithAssumedAlignmentILi128EEEEEEvvEEEEvNT_6ParamsE,"ax",@progbits
	.align	128
.text._ZN7cutlass13device_kernelINS_4gemm6kernel13GemmUniversalIN4cute5tupleIJiiiiEEENS1_10collective13CollectiveMmaINS1_35MainloopSm100TmaUmmaWarpSpecializedILi26ELi2ELi4ENS5_IJNS4_1CILi2EEESB_NSA_ILi1EEEEEEEENS5_IJNSA_ILi64EEESF_NSA_ILi32EEEEEENS_10bfloat16_tENS5_IJlSC_lEEESI_SJ_NS4_8TiledMMAINS4_8MMA_AtomIJNS4_20SM100_MMA_F16BF16_SSISI_SI_fLi64ELi64ELNS4_4UMMA5MajorE0ELSO_0ELNSN_7ScaleInE0ELSP_0EEEEEENS4_6LayoutINS5_IJSC_SC_SC_EEENS5_IJNSA_ILi0EEESU_SU_EEEEENS5_IJNS4_10UnderscoreESX_SX_EEEEENS4_23SM90_TMA_LOAD_MULTICASTENS4_14ComposedLayoutINS4_7SwizzleILi2ELi4ELi3EEENS4_18smem_ptr_flag_bitsILi16EEENSS_INS5_IJNSA_ILi8EEESG_EEENS5_IJSG_SC_EEEEEEEvNS4_8identityES10_S1A_vS1B_EENS_8epilogue10collective18CollectiveEpilogueINS1D_23Sm100TmaWarpSpecializedILi3ELi2ELi16ELb1ELb0EEEJSH_NS5_IJNSS_ISF_SC_EENSS_ISG_SC_EEEEESI_SJ_SI_SJ_NS1D_6fusion15FusionCallbacksIS1H_NS1L_17LinearCombinationISI_fSI_fLNS_15FloatRoundStyleE2EEESH_S1K_JEEENS4_5SM1004TMEM4LOAD26SM100_TMEM_LOAD_16dp256b4xENS4_13SM90_TMA_LOADES1A_NS4_17SM75_U32x4_LDSM_NENS4_14SM90_TMA_STOREES1A_NS4_17SM90_U32x4_STSM_NENS4_39AutoVectorizingCopyWithAssumedAlignmentILi128EEEEEEvvEEEEvNT_6ParamsE:
        .type           _ZN7cutlass13device_kernelINS_4gemm6kernel13GemmUniversalIN4cute5tupleIJiiiiEEENS1_10collective13CollectiveMmaINS1_35MainloopSm100TmaUmmaWarpSpecializedILi26ELi2ELi4ENS5_IJNS4_1CILi2EEESB_NSA_ILi1EEEEEEEENS5_IJNSA_ILi64EEESF_NSA_ILi32EEEEEENS_10bfloat16_tENS5_IJlSC_lEEESI_SJ_NS4_8TiledMMAINS4_8MMA_AtomIJNS4_20SM100_MMA_F16BF16_SSISI_SI_fLi64ELi64ELNS4_4UMMA5MajorE0ELSO_0ELNSN_7ScaleInE0ELSP_0EEEEEENS4_6LayoutINS5_IJSC_SC_SC_EEENS5_IJNSA_ILi0EEESU_SU_EEEEENS5_IJNS4_10UnderscoreESX_SX_EEEEENS4_23SM90_TMA_LOAD_MULTICASTENS4_14ComposedLayoutINS4_7SwizzleILi2ELi4ELi3EEENS4_18smem_ptr_flag_bitsILi16EEENSS_INS5_IJNSA_ILi8EEESG_EEENS5_IJSG_SC_EEEEEEEvNS4_8identityES10_S1A_vS1B_EENS_8epilogue10collective18CollectiveEpilogueINS1D_23Sm100TmaWarpSpecializedILi3ELi2ELi16ELb1ELb0EEEJSH_NS5_IJNSS_ISF_SC_EENSS_ISG_SC_EEEEESI_SJ_SI_SJ_NS1D_6fusion15FusionCallbacksIS1H_NS1L_17LinearCombinationISI_fSI_fLNS_15FloatRoundStyleE2EEESH_S1K_JEEENS4_5SM1004TMEM4LOAD26SM100_TMEM_LOAD_16dp256b4xENS4_13SM90_TMA_LOADES1A_NS4_17SM75_U32x4_LDSM_NENS4_14SM90_TMA_STOREES1A_NS4_17SM90_U32x4_STSM_NENS4_39AutoVectorizingCopyWithAssumedAlignmentILi128EEEEEEvvEEEEvNT_6ParamsE,@function
        .size           _ZN7cutlass13device_kernelINS_4gemm6kernel13GemmUniversalIN4cute5tupleIJiiiiEEENS1_10collective13CollectiveMmaINS1_35MainloopSm100TmaUmmaWarpSpecializedILi26ELi2ELi4ENS5_IJNS4_1CILi2EEESB_NSA_ILi1EEEEEEEENS5_IJNSA_ILi64EEESF_NSA_ILi32EEEEEENS_10bfloat16_tENS5_IJlSC_lEEESI_SJ_NS4_8TiledMMAINS4_8MMA_AtomIJNS4_20SM100_MMA_F16BF16_SSISI_SI_fLi64ELi64ELNS4_4UMMA5MajorE0ELSO_0ELNSN_7ScaleInE0ELSP_0EEEEEENS4_6LayoutINS5_IJSC_SC_SC_EEENS5_IJNSA_ILi0EEESU_SU_EEEEENS5_IJNS4_10UnderscoreESX_SX_EEEEENS4_23SM90_TMA_LOAD_MULTICASTENS4_14ComposedLayoutINS4_7SwizzleILi2ELi4ELi3EEENS4_18smem_ptr_flag_bitsILi16EEENSS_INS5_IJNSA_ILi8EEESG_EEENS5_IJSG_SC_EEEEEEEvNS4_8identityES10_S1A_vS1B_EENS_8epilogue10collective18CollectiveEpilogueINS1D_23Sm100TmaWarpSpecializedILi3ELi2ELi16ELb1ELb0EEEJSH_NS5_IJNSS_ISF_SC_EENSS_ISG_SC_EEEEESI_SJ_SI_SJ_NS1D_6fusion15FusionCallbacksIS1H_NS1L_17LinearCombinationISI_fSI_fLNS_15FloatRoundStyleE2EEESH_S1K_JEEENS4_5SM1004TMEM4LOAD26SM100_TMEM_LOAD_16dp256b4xENS4_13SM90_TMA_LOADES1A_NS4_17SM75_U32x4_LDSM_NENS4_14SM90_TMA_STOREES1A_NS4_17SM90_U32x4_STSM_NENS4_39AutoVectorizingCopyWithAssumedAlignmentILi128EEEEEEvvEEEEvNT_6ParamsE,(.L_x_228 - _ZN7cutlass13device_kernelINS_4gemm6kernel13GemmUniversalIN4cute5tupleIJiiiiEEENS1_10collective13CollectiveMmaINS1_35MainloopSm100TmaUmmaWarpSpecializedILi26ELi2ELi4ENS5_IJNS4_1CILi2EEESB_NSA_ILi1EEEEEEEENS5_IJNSA_ILi64EEESF_NSA_ILi32EEEEEENS_10bfloat16_tENS5_IJlSC_lEEESI_SJ_NS4_8TiledMMAINS4_8MMA_AtomIJNS4_20SM100_MMA_F16BF16_SSISI_SI_fLi64ELi64ELNS4_4UMMA5MajorE0ELSO_0ELNSN_7ScaleInE0ELSP_0EEEEEENS4_6LayoutINS5_IJSC_SC_SC_EEENS5_IJNSA_ILi0EEESU_SU_EEEEENS5_IJNS4_10UnderscoreESX_SX_EEEEENS4_23SM90_TMA_LOAD_MULTICASTENS4_14ComposedLayoutINS4_7SwizzleILi2ELi4ELi3EEENS4_18smem_ptr_flag_bitsILi16EEENSS_INS5_IJNSA_ILi8EEESG_EEENS5_IJSG_SC_EEEEEEEvNS4_8identityES10_S1A_vS1B_EENS_8epilogue10collective18CollectiveEpilogueINS1D_23Sm100TmaWarpSpecializedILi3ELi2ELi16ELb1ELb0EEEJSH_NS5_IJNSS_ISF_SC_EENSS_ISG_SC_EEEEESI_SJ_SI_SJ_NS1D_6fusion15FusionCallbacksIS1H_NS1L_17LinearCombinationISI_fSI_fLNS_15FloatRoundStyleE2EEESH_S1K_JEEENS4_5SM1004TMEM4LOAD26SM100_TMEM_LOAD_16dp256b4xENS4_13SM90_TMA_LOADES1A_NS4_17SM75_U32x4_LDSM_NENS4_14SM90_TMA_STOREES1A_NS4_17SM90_U32x4_STSM_NENS4_39AutoVectorizingCopyWithAssumedAlignmentILi128EEEEEEvvEEEEvNT_6ParamsE)
        .other          _ZN7cutlass13device_kernelINS_4gemm6kernel13GemmUniversalIN4cute5tupleIJiiiiEEENS1_10collective13CollectiveMmaINS1_35MainloopSm100TmaUmmaWarpSpecializedILi26ELi2ELi4ENS5_IJNS4_1CILi2EEESB_NSA_ILi1EEEEEEEENS5_IJNSA_ILi64EEESF_NSA_ILi32EEEEEENS_10bfloat16_tENS5_IJlSC_lEEESI_SJ_NS4_8TiledMMAINS4_8MMA_AtomIJNS4_20SM100_MMA_F16BF16_SSISI_SI_fLi64ELi64ELNS4_4UMMA5MajorE0ELSO_0ELNSN_7ScaleInE0ELSP_0EEEEEENS4_6LayoutINS5_IJSC_SC_SC_EEENS5_IJNSA_ILi0EEESU_SU_EEEEENS5_IJNS4_10UnderscoreESX_SX_EEEEENS4_23SM90_TMA_LOAD_MULTICASTENS4_14ComposedLayoutINS4_7SwizzleILi2ELi4ELi3EEENS4_18smem_ptr_flag_bitsILi16EEENSS_INS5_IJNSA_ILi8EEESG_EEENS5_IJSG_SC_EEEEEEEvNS4_8identityES10_S1A_vS1B_EENS_8epilogue10collective18CollectiveEpilogueINS1D_23Sm100TmaWarpSpecializedILi3ELi2ELi16ELb1ELb0EEEJSH_NS5_IJNSS_ISF_SC_EENSS_ISG_SC_EEEEESI_SJ_SI_SJ_NS1D_6fusion15FusionCallbacksIS1H_NS1L_17LinearCombinationISI_fSI_fLNS_15FloatRoundStyleE2EEESH_S1K_JEEENS4_5SM1004TMEM4LOAD26SM100_TMEM_LOAD_16dp256b4xENS4_13SM90_TMA_LOADES1A_NS4_17SM75_U32x4_LDSM_NENS4_14SM90_TMA_STOREES1A_NS4_17SM90_U32x4_STSM_NENS4_39AutoVectorizingCopyWithAssumedAlignmentILi128EEEEEEvvEEEEvNT_6ParamsE,@"STO_CUDA_ENTRY STV_DEFAULT"
_ZN7cutlass13device_kernelINS_4gemm6kernel13GemmUniversalIN4cute5tupleIJiiiiEEENS1_10collective13CollectiveMmaINS1_35MainloopSm100TmaUmmaWarpSpecializedILi26ELi2ELi4ENS5_IJNS4_1CILi2EEESB_NSA_ILi1EEEEEEEENS5_IJNSA_ILi64EEESF_NSA_ILi32EEEEEENS_10bfloat16_tENS5_IJlSC_lEEESI_SJ_NS4_8TiledMMAINS4_8MMA_AtomIJNS4_20SM100_MMA_F16BF16_SSISI_SI_fLi64ELi64ELNS4_4UMMA5MajorE0ELSO_0ELNSN_7ScaleInE0ELSP_0EEEEEENS4_6LayoutINS5_IJSC_SC_SC_EEENS5_IJNSA_ILi0EEESU_SU_EEEEENS5_IJNS4_10UnderscoreESX_SX_EEEEENS4_23SM90_TMA_LOAD_MULTICASTENS4_14ComposedLayoutINS4_7SwizzleILi2ELi4ELi3EEENS4_18smem_ptr_flag_bitsILi16EEENSS_INS5_IJNSA_ILi8EEESG_EEENS5_IJSG_SC_EEEEEEEvNS4_8identityES10_S1A_vS1B_EENS_8epilogue10collective18CollectiveEpilogueINS1D_23Sm100TmaWarpSpecializedILi3ELi2ELi16ELb1ELb0EEEJSH_NS5_IJNSS_ISF_SC_EENSS_ISG_SC_EEEEESI_SJ_SI_SJ_NS1D_6fusion15FusionCallbacksIS1H_NS1L_17LinearCombinationISI_fSI_fLNS_15FloatRoundStyleE2EEESH_S1K_JEEENS4_5SM1004TMEM4LOAD26SM100_TMEM_LOAD_16dp256b4xENS4_13SM90_TMA_LOADES1A_NS4_17SM75_U32x4_LDSM_NENS4_14SM90_TMA_STOREES1A_NS4_17SM90_U32x4_STSM_NENS4_39AutoVectorizingCopyWithAssumedAlignmentILi128EEEEEEvvEEEEvNT_6ParamsE:
[----:B------:R-:W1:Y:S01]  /*0000*/  LDC R1, c[0x0][0x37c] ;  /* 0x0000df00ff017b82 */ /* 0x000e620000000800 */
[----:B------:R-:W2:Y:S01]  /*0010*/  S2R R55, SR_TID.X ;  /* 0x0000000000377919 */ /* 0x000ea20000002100 */
[----:B------:R-:W3:Y:S01]  /*0020*/  LDCU.64 UR8, c[0x0][0x890] ;  /* 0x00011200ff0877ac */ /* 0x000ee20008000a00 */
[----:B------:R-:W-:Y:S02]  /*0030*/  PRMT R45, RZ, 0x7610, R45 ;  /* 0x00007610ff2d7816 */ /* 0x000fe4000000002d */
[----:B------:R-:W-:Y:S01]  /*0040*/  ELECT P3, URZ, PT ;  /* 0x0000000000ff782f */ /* 0x000fe20003860000 */
[----:B---3--:R-:W-:-:S04]  /*0050*/  UISETP.NE.U32.AND UP0, UPT, UR8, URZ, UPT ;  /* 0x000000ff0800728c */ /* 0x008fc8000bf05070 */
[----:B------:R-:W-:Y:S01]  /*0060*/  UISETP.NE.AND.EX UP0, UPT, UR9, URZ, UPT, UP0 ;  /* 0x000000ff0900728c */ /* 0x000fe2000bf05300 */
[----:B--2---:R-:W-:-:S05]  /*0070*/  SHF.R.U32.HI R46, RZ, 0x5, R55 ;  /* 0x00000005ff2e7819 */ /* 0x004fca0000011637 */
[----:B------:R-:W2:Y:S02]  /*0080*/  SHFL.IDX PT, R0, R46, RZ, 0x1f ;  /* 0x00001fff2e007589 */ /* 0x000ea400000e0000 */
[----:B--2---:R-:W-:Y:S01]  /*0090*/  R2UR UR22, R0 ;  /* 0x00000000001672ca */ /* 0x004fe200000e0000 */
[----:B-1----:R-:W-:-:S14]  /*00a0*/  BRA.U UP0, `(.L_x_0) ;  /* 0x0000000100307547 */ /* 0x002fdc000b800000 */
[----:B------:R-:W1:Y:S02]  /*00b0*/  LDCU.64 UR4, c[0x0][0x888] ;  /* 0x00011100ff0477ac */ /* 0x000e640008000a00 */
[----:B-1----:R-:W-:-:S04]  /*00c0*/  UISETP.NE.U32.AND UP0, UPT, UR4, URZ, UPT ;  /* 0x000000ff0400728c */ /* 0x002fc8000bf05070 */
[----:B------:R-:W-:-:S09]  /*00d0*/  UISETP.NE.AND.EX UP0, UPT, UR5, URZ, UPT, UP0 ;  /* 0x000000ff0500728c */ /* 0x000fd2000bf05300 */
[----:B------:R-:W-:Y:S05]  /*00e0*/  BRA.U !UP0, `(.L_x_1) ;  /* 0x0000000108147547 */ /* 0x000fea000b800000 */
[----:B------:R-:W1:Y:S01]  /*00f0*/  LDC.64 R26, c[0x0][0x888] ;  /* 0x00022200ff1a7b82 */ /* 0x000e620000000a00 */
[----:B------:R-:W1:Y:S02]  /*0100*/  LDCU.64 UR4, c[0x0][0x358] ;  /* 0x00006b00ff0477ac */ /* 0x000e640008000a00 */
[----:B-1----:R1:W5:Y:S01]  /*0110*/  LDG.E R26, desc[UR4][R26.64] ;  /* 0x000000041a1a7981 */ /* 0x002362000c1e1900 */
[----:B------:R-:W-:Y:S01]  /*0120*/  HFMA2 R45, -RZ, RZ, 0, 5.9604644775390625e-08 ;  /* 0x00000001ff2d7431 */ /* 0x000fe200000001ff */
[----:B------:R-:W-:Y:S05]  /*0130*/  BRA `(.L_x_0) ;  /* 0x00000000000c7947 */ /* 0x000fea0003800000 */
.L_x_1:
[----:B------:R-:W1:Y:S01]  /*0140*/  LDCU UR4, c[0x0][0x880] ;  /* 0x00011000ff0477ac */ /* 0x000e620008000800 */
[----:B------:R-:W-:Y:S01]  /*0150*/  HFMA2 R45, -RZ, RZ, 0, 5.9604644775390625e-08 ;  /* 0x00000001ff2d7431 */ /* 0x000fe200000001ff */
[----:B-1----:R-:W-:-:S07]  /*0160*/  MOV R26, UR4 ;  /* 0x00000004001a7c02 */ /* 0x002fce0008000f00 */
.L_x_0:
[----:B------:R-:W2:Y:S02]  /*0170*/  LDCU.64 UR4, c[0x0][0x8b0] ;  /* 0x00011600ff0477ac */ /* 0x000ea40008000a00 */
[----:B--2---:R-:W-:-:S04]  /*0180*/  UISETP.NE.U32.AND UP0, UPT, UR4, URZ, UPT ;  /* 0x000000ff0400728c */ /* 0x004fc8000bf05070 */
[----:B------:R-:W-:-:S09]  /*0190*/  UISETP.NE.AND.EX UP0, UPT, UR5, URZ, UPT, UP0 ;  /* 0x000000ff0500728c */ /* 0x000fd2000bf05300 */
[----:B------:R-:W-:Y:S05]  /*01a0*/  BRA.U UP0, `(.L_x_2) ;  /* 0x0000000100287547 */ /* 0x000fea000b800000 */
[----:B------:R-:W2:Y:S02]  /*01b0*/  LDCU.64 UR4, c[0x0][0x8a8] ;  /* 0x00011500ff0477ac */ /* 0x000ea40008000a00 */
[----:B--2---:R-:W-:-:S04]  /*01c0*/  UISETP.NE.U32.AND UP0, UPT, UR4, URZ, UPT ;  /* 0x000000ff0400728c */ /* 0x004fc8000bf05070 */
[----:B------:R-:W-:-:S09]  /*01d0*/  UISETP.NE.AND.EX UP0, UPT, UR5, URZ, UPT, UP0 ;  /* 0x000000ff0500728c */ /* 0x000fd2000bf05300 */
[----:B------:R-:W-:Y:S05]  /*01e0*/  BRA.U !UP0, `(.L_x_3) ;  /* 0x0000000108107547 */ /* 0x000fea000b800000 */
[----:B------:R-:W2:Y:S01]  /*01f0*/  LDC.64 R24, c[0x0][0x8a8] ;  /* 0x00022a00ff187b82 */ /* 0x000ea20000000a00 */
[----:B------:R-:W2:Y:S02]  /*0200*/  LDCU.64 UR4, c[0x0][0x358] ;  /* 0x00006b00ff0477ac */ /* 0x000ea40008000a00 */
[----:B--2---:R2:W5:Y:S01]  /*0210*/  LDG.E R24, desc[UR4][R24.64] ;  /* 0x0000000418187981 */ /* 0x004562000c1e1900 */
[----:B------:R-:W-:Y:S05]  /*0220*/  BRA `(.L_x_2) ;  /* 0x0000000000087947 */ /* 0x000fea0003800000 */
.L_x_3:
[----:B------:R-:W2:Y:S02]  /*0230*/  LDCU UR4, c[0x0][0x8a0] ;  /* 0x00011400ff0477ac */ /* 0x000ea40008000800 */
[----:B--2---:R-:W-:Y:S02]  /*0240*/  MOV R24, UR4 ;  /* 0x0000000400187c02 */ /* 0x004fe40008000f00 */
.L_x_2:
[----:B------:R-:W-:Y:S01]  /*0250*/  IMAD.U32 R0, RZ, RZ, UR22 ;  /* 0x00000016ff007e24 */ /* 0x000fe2000f8e00ff */
[----:B------:R-:W-:Y:S04]  /*0260*/  BSSY.RECONVERGENT B0, `(.L_x_4) ;  /* 0x000000c000007945 */ /* 0x000fe80003800200 */
[C---:B------:R-:W-:Y:S02]  /*0270*/  ISETP.NE.OR P1, PT, R0.reuse, 0x1, !P3 ;  /* 0x000000010000780c */ /* 0x040fe40005f25670 */
[----:B------:R-:W-:-:S11]  /*0280*/  ISETP.NE.OR P0, PT, R0, 0x3, !P3 ;  /* 0x000000030000780c */ /* 0x000fd60005f05670 */
[----:B------:R-:W-:Y:S05]  /*0290*/  @P1 BRA `(.L_x_5) ;  /* 0x0000000000201947 */ /* 0x000fea0003800000 */
[----:B------:R-:W3:Y:S02]  /*02a0*/  LDCU.64 UR4, c[0x0][0x348] ;  /* 0x00006900ff0477ac */ /* 0x000ee40008000a00 */
[----:B---3--:R-:W-:Y:S02]  /*02b0*/  UIADD3 UR6, UP1, UPT, UR4, 0x80, URZ ;  /* 0x0000008004067890 */ /* 0x008fe4000ff3e0ff */
[----:B------:R-:W-:Y:S02]  /*02c0*/  UIADD3 UR4, UP0, UPT, UR4, 0x180, URZ ;  /* 0x0000018004047890 */ /* 0x000fe4000ff1e0ff */
[----:B------:R-:W-:Y:S02]  /*02d0*/  UIADD3.X UR7, UPT, UPT, URZ, UR5, URZ, UP1, !UPT ;  /* 0x00000005ff077290 */ /* 0x000fe40008ffe4ff */
[----:B------:R-:W-:-:S07]  /*02e0*/  UIADD3.X UR5, UPT, UPT, URZ, UR5, URZ, UP0, !UPT ;  /* 0x00000005ff057290 */ /* 0x000fce00087fe4ff */
[----:B------:R3:W-:Y:S02]  /*02f0*/  UTMACCTL.PF [UR6] ;  /* 0x00000000060079b9 */ /* 0x0007e40008040000 */
[----:B------:R3:W-:Y:S02]  /*0300*/  UTMACCTL.PF [UR4] ;  /* 0x00000000040079b9 */ /* 0x0007e40008040000 */
[----:B---3--:R-:W-:Y:S01]  /*0310*/  NOP ;  /* 0x0000000000007918 */ /* 0x008fe20000000000 */
.L_x_5:
[----:B------:R-:W-:Y:S05]  /*0320*/  BSYNC.RECONVERGENT B0 ;  /* 0x0000000000007941 */ /* 0x000fea0003800200 */
.L_x_4:
[----:B------:R-:W-:Y:S04]  /*0330*/  BSSY.RECONVERGENT B0, `(.L_x_6) ;  /* 0x000000a000007945 */ /* 0x000fe80003800200 */
        /* <DEDUP_REMOVED lines=9> */
.L_x_7:
[----:B------:R-:W-:Y:S05]  /*03d0*/  BSYNC.RECONVERGENT B0 ;  /* 0x0000000000007941 */ /* 0x000fea0003800200 */
.L_x_6:
[----:B------:R-:W3:Y:S01]  /*03e0*/  LDCU.64 UR4, c[0x0][0x888] ;  /* 0x00011100ff0477ac */ /* 0x000ee20008000a00 */
[----:B------:R-:W-:Y:S02]  /*03f0*/  UISETP.EQ.U32.AND UP1, UPT, UR8, URZ, UPT ;  /* 0x000000ff0800728c */ /* 0x000fe4000bf22070 */
[----:B------:R-:W-:Y:S02]  /*0400*/  UPLOP3.LUT UP3, UPT, UPT, UPT, UPT, 0x80, 0x8 ;  /* 0x000000000008789c */ /* 0x000fe40003f6f070 */
[----:B---3--:R-:W-:-:S04]  /*0410*/  UISETP.NE.U32.AND UP0, UPT, UR4, URZ, UPT ;  /* 0x000000ff0400728c */ /* 0x008fc8000bf05070 */
[----:B------:R-:W-:-:S04]  /*0420*/  UISETP.NE.AND.EX UP0, UPT, UR5, URZ, UPT, UP0 ;  /* 0x000000ff0500728c */ /* 0x000fc8000bf05300 */
[----:B------:R-:W-:-:S04]  /*0430*/  UISETP.EQ.OR.EX UP2, UPT, UR9, URZ, !UP0, UP1 ;  /* 0x000000ff0900728c */ /* 0x000fc8000c742710 */
[----:B------:R-:W-:-:S06]  /*0440*/  UP2UR UR4, UPR, URZ, 0x4 ;  /* 0x00000004ff047883 */ /* 0x000fcc0008000000 */
[----:B------:R-:W-:Y:S01]  /*0450*/  MOV R49, UR4 ;  /* 0x0000000400317c02 */ /* 0x000fe20008000f00 */
[----:B------:R-:W-:Y:S06]  /*0460*/  BRA.U !UP2, `(.L_x_8) ;  /* 0x000000010a207547 */ /* 0x000fec000b800000 */
[----:B------:R-:W-:Y:S01]  /*0470*/  UISETP.NE.U32.AND UP1, UPT, UR8, URZ, UPT ;  /* 0x000000ff0800728c */ /* 0x000fe2000bf25070 */
[----:B-----5:R-:W-:Y:S01]  /*0480*/  FSETP.NEU.AND P0, PT, R26, RZ, PT ;  /* 0x000000ff1a00720b */ /* 0x020fe20003f0d000 */
[----:B------:R-:W-:Y:S02]  /*0490*/  USEL UR4, URZ, 0xffffffff, UP0 ;  /* 0xffffffffff047887 */ /* 0x000fe40008000000 */
[----:B------:R-:W-:-:S10]  /*04a0*/  UISETP.NE.AND.EX UP1, UPT, UR9, URZ, UPT, UP1 ;  /* 0x000000ff0900728c */ /* 0x000fd4000bf25310 */
[----:B------:R-:W-:Y:S01]  /*04b0*/  VOTEU.ANY UP0, P0 ;  /* 0x0000000000ff7886 */ /* 0x000fe20000000100 */
[----:B------:R-:W-:-:S04]  /*04c0*/  @!UP1 USEL UR4, URZ, 0xffffffff, UP0 ;  /* 0xffffffffff049887 */ /* 0x000fc80008000000 */
[----:B------:R-:W-:-:S04]  /*04d0*/  ULOP3.LUT UR4, UR4, 0x1, URZ, 0xc0, !UPT ;  /* 0x0000000104047892 */ /* 0x000fc8000f8ec0ff */
[----:B------:R-:W-:-:S11]  /*04e0*/  UISETP.NE.U32.AND UP3, UPT, UR4, 0x1, UPT ;  /* 0x000000010400788c */ /* 0x000fd6000bf65070 */
.L_x_8:
[----:B------:R-:W3:Y:S01]  /*04f0*/  SHFL.IDX PT, R2, R46, RZ, 0x1f ;  /* 0x00001fff2e027589 */ /* 0x000ee200000e0000 */
[----:B------:R-:W-:-:S04]  /*0500*/  UISETP.NE.AND UP0, UPT, UR22, 0x2, UPT ;  /* 0x000000021600788c */ /* 0x000fc8000bf05270 */
[----:B------:R-:W-:Y:S01]  /*0510*/  USEL UR33, URZ, 0x1, UP0 ;  /* 0x00000001ff217887 */ /* 0x000fe20008000000 */
[----:B---3--:R-:W-:-:S13]  /*0520*/  ISETP.NE.AND P0, PT, R2, RZ, PT ;  /* 0x000000ff0200720c */ /* 0x008fda0003f05270 */
[----:B------:R-:W-:Y:S05]  /*0530*/  @P0 BRA `(.L_x_9) ;  /* 0x0000000400140947 */ /* 0x000fea0003800000 */
[----:B------:R-:W-:Y:S01]  /*0540*/  ELECT P0, URZ, PT ;  /* 0x0000000000ff782f */ /* 0x000fe20003800000 */
[----:B------:R-:W-:-:S12]  /*0550*/  BSSY.RECONVERGENT B0, `(.L_x_9) ;  /* 0x0000043000007945 */ /* 0x000fd80003800200 */
[----:B------:R-:W-:Y:S05]  /*0560*/  @!P0 BRA `(.L_x_10) ;  /* 0x0000000400048947 */ /* 0x000fea0003800000 */
[----:B------:R-:W3:Y:S01]  /*0570*/  S2UR UR4, SR_CgaCtaId ;  /* 0x00000000000479c3 */ /* 0x000ee20000008800 */
[----:B------:R-:W-:Y:S01]  /*0580*/  UMOV UR5, 0x400 ;  /* 0x0000040000057882 */ /* 0x000fe20000000000 */
[----:B------:R-:W-:Y:S01]  /*0590*/  UMOV UR8, 0x1 ;  /* 0x0000000100087882 */ /* 0x000fe20000000000 */
[----:B------:R-:W-:Y:S01]  /*05a0*/  UMOV UR6, 0x3 ;  /* 0x0000000300067882 */ /* 0x000fe20000000000 */
[----:B------:R-:W-:-:S04]  /*05b0*/  UIADD3 UR8, UPT, UPT, -UR8, 0x100000, URZ ;  /* 0x0010000008087890 */ /* 0x000fc8000fffe1ff */
[----:B------:R-:W-:Y:S02]  /*05c0*/  USHF.L.U32 UR9, UR8, 0xb, URZ ;  /* 0x0000000b08097899 */ /* 0x000fe400080006ff */
[----:B------:R-:W-:Y:S02]  /*05d0*/  USHF.L.U32 UR8, UR8, 0x1, URZ ;  /* 0x0000000108087899 */ /* 0x000fe400080006ff */
[----:B------:R-:W-:-:S04]  /*05e0*/  UIADD3 UR6, UPT, UPT, -UR6, 0x100000, URZ ;  /* 0x0010000006067890 */ /* 0x000fc8000fffe1ff */
[----:B------:R-:W-:Y:S02]  /*05f0*/  USHF.L.U32 UR7, UR6, 0xb, URZ ;  /* 0x0000000b06077899 */ /* 0x000fe400080006ff */
[----:B------:R-:W-:Y:S02]  /*0600*/  USHF.L.U32 UR6, UR6, 0x1, URZ ;  /* 0x0000000106067899 */ /* 0x000fe400080006ff */
[----:B---3--:R-:W-:Y:S01]  /*0610*/  ULEA UR4, UR4, UR5, 0x18 ;  /* 0x0000000504047291 */ /* 0x008fe2000f8ec0ff */
[----:B------:R-:W3:Y:S11]  /*0620*/  FENCE.VIEW.ASYNC.S ;  /* 0x00000000000073c6 */ /* 0x000ef60000000000 */
[----:B---3--:R3:W4:Y:S01]  /*0630*/  SYNCS.EXCH.64 URZ, [UR4], UR8 ;  /* 0x0000000804ff75b2 */ /* 0x0087220008000100 */
[----:B------:R3:W1:Y:S01]  /*0640*/  SYNCS.EXCH.64 URZ, [UR4+0xd0], UR6 ;  /* 0x0000d00604ff75b2 */ /* 0x0006620008000100 */
        /* <DEDUP_REMOVED lines=49> */
[----:B------:R3:W1:Y:S02]  /*0960*/  SYNCS.EXCH.64 URZ, [UR4+0x198], UR6 ;  /* 0x0001980604ff75b2 */ /* 0x0006640008000100 */
[----:B---34-:R-:W-:Y:S01]  /*0970*/  NOP ;  /* 0x0000000000007918 */ /* 0x018fe20000000000 */
.L_x_10:
[----:B------:R-:W-:Y:S05]  /*0980*/  BSYNC.RECONVERGENT B0 ;  /* 0x0000000000007941 */ /* 0x000fea0003800200 */
.L_x_9:
[----:B------:R-:W3:Y:S01]  /*0990*/  SHFL.IDX PT, R2, R46, RZ, 0x1f ;  /* 0x00001fff2e027589 */ /* 0x000ee200000e0000 */
[----:B------:R-:W-:Y:S01]  /*09a0*/  NOP ;  /* 0x0000000000007918 */ /* 0x000fe20000000000 */
[----:B---3--:R-:W-:-:S13]  /*09b0*/  ISETP.NE.AND P0, PT, R2, 0x1, PT ;  /* 0x000000010200780c */ /* 0x008fda0003f05270 */
[----:B------:R-:W-:Y:S05]  /*09c0*/  @P0 BRA `(.L_x_11) ;  /* 0x0000000000500947 */ /* 0x000fea0003800000 */
        /* <DEDUP_REMOVED lines=9> */
[----:B------:R-:W-:Y:S01]  /*0a60*/  USHF.L.U32 UR6, UR6, 0x1, URZ ;  /* 0x0000000106067899 */ /* 0x000fe200080006ff */
[----:B------:R-:W-:Y:S01]  /*0a70*/  ELECT P0, URZ, PT ;  /* 0x0000000000ff782f */ /* 0x000fe20003800000 */
[----:B---3--:R-:W-:Y:S01]  /*0a80*/  ULEA UR4, UR4, UR5, 0x18 ;  /* 0x0000000504047291 */ /* 0x008fe2000f8ec0ff */
[----:B------:R-:W3:Y:S11]  /*0a90*/  FENCE.VIEW.ASYNC.S ;  /* 0x00000000000073c6 */ /* 0x000ef60000000000 */
[----:B---3--:R3:W4:Y:S01]  /*0aa0*/  SYNCS.EXCH.64 URZ, [UR4+0x1a0], UR8 ;  /* 0x0001a00804ff75b2 */ /* 0x0087220008000100 */
[----:B------:R3:W1:Y:S01]  /*0ab0*/  SYNCS.EXCH.64 URZ, [UR4+0x1b8], UR6 ;  /* 0x0001b80604ff75b2 */ /* 0x0006620008000100 */
[----:B------:R3:W1:Y:S01]  /*0ac0*/  SYNCS.EXCH.64 URZ, [UR4+0x1a8], UR8 ;  /* 0x0001a80804ff75b2 */ /* 0x0006620008000100 */
[----:B------:R3:W1:Y:S01]  /*0ad0*/  SYNCS.EXCH.64 URZ, [UR4+0x1c0], UR6 ;  /* 0x0001c00604ff75b2 */ /* 0x0006620008000100 */
[----:B------:R3:W1:Y:S01]  /*0ae0*/  SYNCS.EXCH.64 URZ, [UR4+0x1b0], UR8 ;  /* 0x0001b00804ff75b2 */ /* 0x0006620008000100 */
[----:B------:R3:W1:Y:S01]  /*0af0*/  SYNCS.EXCH.64 URZ, [UR4+0x1c8], UR6 ;  /* 0x0001c80604ff75b2 */ /* 0x0006620008000100 */
[----:B------:R-:W-:Y:S01]  /*0b00*/  NOP ;  /* 0x0000000000007918 */ /* 0x000fe20000000000 */
.L_x_11:
[----:B------:R-:W2:Y:S01]  /*0b10*/  SHFL.IDX PT, R2, R46, RZ, 0x1f ;  /* 0x00001fff2e027589 */ /* 0x000ea200000e0000 */
[----:B------:R-:W-:Y:S01]  /*0b20*/  NOP ;  /* 0x0000000000007918 */ /* 0x000fe20000000000 */
[----:B--2---:R-:W-:-:S13]  /*0b30*/  ISETP.NE.AND P0, PT, R2, 0x3, PT ;  /* 0x000000030200780c */ /* 0x004fda0003f05270 */
[----:B------:R-:W-:Y:S05]  /*0b40*/  @P0 BRA `(.L_x_12) ;  /* 0x0000000000300947 */ /* 0x000fea0003800000 */
[----:B---3--:R-:W2:Y:S01]  /*0b50*/  S2UR UR6, SR_CgaCtaId ;  /* 0x00000000000679c3 */ /* 0x008ea20000008800 */
[----:B------:R-:W-:Y:S01]  /*0b60*/  UMOV UR4, 0x400 ;  /* 0x0000040000047882 */ /* 0x000fe20000000000 */
[----:B------:R-:W-:Y:S01]  /*0b70*/  UMOV UR5, 0x20 ;  /* 0x0000002000057882 */ /* 0x000fe20000000000 */
[----:B------:R-:W-:Y:S01]  /*0b80*/  ELECT P0, URZ, PT ;  /* 0x0000000000ff782f */ /* 0x000fe20003800000 */
[----:B--2---:R-:W-:Y:S02]  /*0b90*/  ULEA UR6, UR6, UR4, 0x18 ;  /* 0x0000000406067291 */ /* 0x004fe4000f8ec0ff */
[----:B------:R-:W-:-:S04]  /*0ba0*/  UIADD3 UR4, UPT, UPT, -UR5, 0x100000, URZ ;  /* 0x0010000005047890 */ /* 0x000fc8000fffe1ff */
[----:B------:R-:W-:Y:S02]  /*0bb0*/  USHF.L.U32 UR5, UR4, 0xb, URZ ;  /* 0x0000000b04057899 */ /* 0x000fe400080006ff */
[----:B------:R-:W-:Y:S01]  /*0bc0*/  USHF.L.U32 UR4, UR4, 0x1, URZ ;  /* 0x0000000104047899 */ /* 0x000fe200080006ff */
[----:B------:R-:W2:Y:S11]  /*0bd0*/  FENCE.VIEW.ASYNC.S ;  /* 0x00000000000073c6 */ /* 0x000eb60000000000 */
[----:B--2---:R2:W3:Y:S01]  /*0be0*/  SYNCS.EXCH.64 URZ, [UR6+0x1d0], UR4 ;  /* 0x0001d00406ff75b2 */ /* 0x0044e20008000100 */
[----:B------:R2:W1:Y:S01]  /*0bf0*/  SYNCS.EXCH.64 URZ, [UR6+0x1d8], UR4 ;  /* 0x0001d80406ff75b2 */ /* 0x0004620008000100 */
[----:B------:R-:W-:Y:S01]  /*0c00*/  NOP ;  /* 0x0000000000007918 */ /* 0x000fe20000000000 */
.L_x_12:
[----:B------:R-:W4:Y:S01]  /*0c10*/  SHFL.IDX PT, R2, R46, RZ, 0x1f ;  /* 0x00001fff2e027589 */ /* 0x000f2200000e0000 */
[----:B------:R-:W-:Y:S01]  /*0c20*/  NOP ;  /* 0x0000000000007918 */ /* 0x000fe20000000000 */
[----:B----4-:R-:W-:-:S13]  /*0c30*/  ISETP.NE.AND P0, PT, R2, 0x4, PT ;  /* 0x000000040200780c */ /* 0x010fda0003f05270 */
[----:B------:R-:W-:Y:S05]  /*0c40*/  @P0 BRA `(.L_x_13) ;  /* 0x00000000004c0947 */ /* 0x000fea0003800000 */
[----:B--23--:R-:W2:Y:S01]  /*0c50*/  S2UR UR6, SR_CgaCtaId ;  /* 0x00000000000679c3 */ /* 0x00cea20000008800 */
[----:B------:R-:W-:Y:S01]  /*0c60*/  UMOV UR4, 0x3a0 ;  /* 0x000003a000047882 */ /* 0x000fe20000000000 */
[----:B------:R-:W-:Y:S01]  /*0c70*/  UMOV UR5, 0x400 ;  /* 0x0000040000057882 */ /* 0x000fe20000000000 */
[----:B------:R-:W-:Y:S01]  /*0c80*/  USEL UR4, UR4, 0x320, UP3 ;  /* 0x0000032004047887 */ /* 0x000fe20009800000 */
[----:B------:R-:W-:Y:S01]  /*0c90*/  UMOV UR8, 0x1 ;  /* 0x0000000100087882 */ /* 0x000fe20000000000 */
[----:B------:R-:W-:Y:S01]  /*0ca0*/  ELECT P0, URZ, PT ;  /* 0x0000000000ff782f */ /* 0x000fe20003800000 */
[----:B------:R-:W-:-:S04]  /*0cb0*/  UIADD3 UR8, UPT, UPT, -UR8, 0x100000, URZ ;  /* 0x0010000008087890 */ /* 0x000fc8000fffe1ff */
[----:B------:R-:W-:Y:S02]  /*0cc0*/  USHF.L.U32 UR9, UR8, 0xb, URZ ;  /* 0x0000000b08097899 */ /* 0x000fe400080006ff */
[----:B------:R-:W-:Y:S02]  /*0cd0*/  USHF.L.U32 UR8, UR8, 0x1, URZ ;  /* 0x0000000108087899 */ /* 0x000fe400080006ff */
[----:B--2---:R-:W-:Y:S02]  /*0ce0*/  ULEA UR6, UR6, UR5, 0x18 ;  /* 0x0000000506067291 */ /* 0x004fe4000f8ec0ff */
[----:B------:R-:W-:-:S04]  /*0cf0*/  UIADD3 UR4, UPT, UPT, -UR4, 0x100000, URZ ;  /* 0x0010000004047890 */ /* 0x000fc8000fffe1ff */
[----:B------:R-:W-:Y:S02]  /*0d00*/  USHF.L.U32 UR5, UR4, 0xb, URZ ;  /* 0x0000000b04057899 */ /* 0x000fe400080006ff */
[----:B------:R-:W-:Y:S01]  /*0d10*/  USHF.L.U32 UR4, UR4, 0x1, URZ ;  /* 0x0000000104047899 */ /* 0x000fe200080006ff */
[----:B------:R-:W2:Y:S03]  /*0d20*/  FENCE.VIEW.ASYNC.S ;  /* 0x00000000000073c6 */ /* 0x000ea60000000000 */
[----:B--2---:R4:W2:Y:S08]  /*0d30*/  SYNCS.EXCH.64 URZ, [UR6+0x1e0], UR8 ;  /* 0x0001e00806ff75b2 */ /* 0x0048b00008000100 */
[----:B------:R4:W3:Y:S01]  /*0d40*/  SYNCS.EXCH.64 URZ, [UR6+0x1f0], UR4 ;  /* 0x0001f00406ff75b2 */ /* 0x0008e20008000100 */
[----:B------:R4:W1:Y:S01]  /*0d50*/  SYNCS.EXCH.64 URZ, [UR6+0x1e8], UR8 ;  /* 0x0001e80806ff75b2 */ /* 0x0008620008000100 */
[----:B------:R4:W1:Y:S02]  /*0d60*/  SYNCS.EXCH.64 URZ, [UR6+0x1f8], UR4 ;  /* 0x0001f80406ff75b2 */ /* 0x0008640008000100 */
[----:B----4-:R-:W-:Y:S01]  /*0d70*/  NOP ;  /* 0x0000000000007918 */ /* 0x010fe20000000000 */
.L_x_13:
[----:B------:R-:W4:Y:S01]  /*0d80*/  SHFL.IDX PT, R2, R46, RZ, 0x1f ;  /* 0x00001fff2e027589 */ /* 0x000f2200000e0000 */
[----:B------:R-:W-:Y:S01]  /*0d90*/  NOP ;  /* 0x0000000000007918 */ /* 0x000fe20000000000 */
[----:B----4-:R-:W-:-:S13]  /*0da0*/  ISETP.NE.AND P0, PT, R2, 0x5, PT ;  /* 0x000000050200780c */ /* 0x010fda0003f05270 */
[----:B------:R-:W-:Y:S05]  /*0db0*/  @P0 BRA `(.L_x_14) ;  /* 0x0000000000580947 */ /* 0x000fea0003800000 */
[----:B--23--:R-:W2:Y:S01]  /*0dc0*/  S2UR UR4, SR_CgaCtaId ;  /* 0x00000000000479c3 */ /* 0x00cea20000008800 */
        /* <DEDUP_REMOVED lines=10> */
[----:B--2---:R-:W-:Y:S01]  /*0e70*/  ULEA UR4, UR4, UR5, 0x18 ;  /* 0x0000000504047291 */ /* 0x004fe2000f8ec0ff */
[----:B------:R-:W2:Y:S11]  /*0e80*/  FENCE.VIEW.ASYNC.S ;  /* 0x00000000000073c6 */ /* 0x000eb60000000000 */
[----:B--2---:R4:W2:Y:S01]  /*0e90*/  SYNCS.EXCH.64 URZ, [UR4+0x200], UR8 ;  /* 0x0002000804ff75b2 */ /* 0x0048a20008000100 */
[----:B------:R4:W3:Y:S01]  /*0ea0*/  SYNCS.EXCH.64 URZ, [UR4+0x220], UR6 ;  /* 0x0002200604ff75b2 */ /* 0x0008e20008000100 */
[----:B------:R4:W1:Y:S01]  /*0eb0*/  SYNCS.EXCH.64 URZ, [UR4+0x208], UR8 ;  /* 0x0002080804ff75b2 */ /* 0x0008620008000100 */
[----:B------:R4:W1:Y:S01]  /*0ec0*/  SYNCS.EXCH.64 URZ, [UR4+0x228], UR6 ;  /* 0x0002280604ff75b2 */ /* 0x0008620008000100 */
[----:B------:R4:W1:Y:S01]  /*0ed0*/  SYNCS.EXCH.64 URZ, [UR4+0x210], UR8 ;  /* 0x0002100804ff75b2 */ /* 0x0008620008000100 */
[----:B------:R4:W1:Y:S01]  /*0ee0*/  SYNCS.EXCH.64 URZ, [UR4+0x230], UR6 ;  /* 0x0002300604ff75b2 */ /* 0x0008620008000100 */
[----:B------:R4:W1:Y:S01]  /*0ef0*/  SYNCS.EXCH.64 URZ, [UR4+0x218], UR8 ;  /* 0x0002180804ff75b2 */ /* 0x0008620008000100 */
[----:B------:R4:W1:Y:S02]  /*0f00*/  SYNCS.EXCH.64 URZ, [UR4+0x238], UR6 ;  /* 0x0002380604ff75b2 */ /* 0x0008640008000100 */
[----:B----4-:R-:W-:Y:S01]  /*0f10*/  NOP ;  /* 0x0000000000007918 */ /* 0x010fe20000000000 */
.L_x_14:
[----:B------:R-:W4:Y:S01]  /*0f20*/  SHFL.IDX PT, R2, R46, RZ, 0x1f ;  /* 0x00001fff2e027589 */ /* 0x000f2200000e0000 */
[----:B------:R-:W1:Y:S01]  /*0f30*/  S2UR UR54, SR_CgaCtaId ;  /* 0x00000000003679c3 */ /* 0x000e620000008800 */
[----:B------:R-:W-:Y:S01]  /*0f40*/  NOP ;  /* 0x0000000000007918 */ /* 0x000fe20000000000 */
[----:B----4-:R-:W-:-:S13]  /*0f50*/  ISETP.NE.AND P0, PT, R2, 0x3, PT ;  /* 0x000000030200780c */ /* 0x010fda0003f05270 */
[----:B-1----:R-:W-:Y:S05]  /*0f60*/  @P0 BRA `(.L_x_15) ;  /* 0x0000000000340947 */ /* 0x002fea0003800000 */
[----:B--23--:R-:W-:Y:S01]  /*0f70*/  UMOV UR4, 0x400 ;  /* 0x0000040000047882 */ /* 0x00cfe20000000000 */
[----:B------:R-:W-:Y:S01]  /*0f80*/  UMOV UR6, 0x20 ;  /* 0x0000002000067882 */ /* 0x000fe20000000000 */
[----:B------:R-:W-:Y:S02]  /*0f90*/  ULEA UR4, UR54, UR4, 0x18 ;  /* 0x0000000436047291 */ /* 0x000fe4000f8ec0ff */
[----:B------:R-:W-:-:S04]  /*0fa0*/  UIADD3 UR6, UPT, UPT, -UR6, 0x100000, URZ ;  /* 0x0010000006067890 */ /* 0x000fc8000fffe1ff */
[----:B------:R-:W-:Y:S02]  /*0fb0*/  USHF.L.U32 UR7, UR6, 0xb, URZ ;  /* 0x0000000b06077899 */ /* 0x000fe400080006ff */
[----:B------:R-:W-:Y:S01]  /*0fc0*/  USHF.L.U32 UR6, UR6, 0x1, URZ ;  /* 0x0000000106067899 */ /* 0x000fe200080006ff */
[----:B------:R-:W-:Y:S01]  /*0fd0*/  ELECT P0, URZ, PT ;  /* 0x0000000000ff782f */ /* 0x000fe20003800000 */
[----:B------:R-:W1:Y:S10]  /*0fe0*/  FENCE.VIEW.ASYNC.S ;  /* 0x00000000000073c6 */ /* 0x000e740000000000 */
[----:B-1----:R1:W4:Y:S01]  /*0ff0*/  SYNCS.EXCH.64 URZ, [UR4+0x240], UR6 ;  /* 0x0002400604ff75b2 */ /* 0x0023220008000100 */
[----:B------:R1:W2:Y:S01]  /*1000*/  SYNCS.EXCH.64 URZ, [UR4+0x250], UR6 ;  /* 0x0002500604ff75b2 */ /* 0x0002a20008000100 */
[----:B------:R1:W3:Y:S01]  /*1010*/  SYNCS.EXCH.64 URZ, [UR4+0x248], UR6 ;  /* 0x0002480604ff75b2 */ /* 0x0002e20008000100 */
[----:B------:R1:W1:Y:S01]  /*1020*/  SYNCS.EXCH.64 URZ, [UR4+0x258], UR6 ;  /* 0x0002580604ff75b2 */ /* 0x0002620008000100 */
[----:B------:R-:W-:Y:S01]  /*1030*/  NOP ;  /* 0x0000000000007918 */ /* 0x000fe20000000000 */
.L_x_15:
[----:B-123--:R-:W1:Y:S01]  /*1040*/  LDCU UR4, c[0x0][0x36c] ;  /* 0x00006d80ff0477ac */ /* 0x00ee620008000800 */
[----:B------:R-:W-:Y:S01]  /*1050*/  ISETP.NE.OR P3, PT, R0, 0x2, !P3 ;  /* 0x000000020000780c */ /* 0x000fe20005f65670 */
[----:B------:R-:W-:Y:S01]  /*1060*/  NOP ;  /* 0x0000000000007918 */ /* 0x000fe20000000000 */
[----:B------:R-:W-:Y:S01]  /*1070*/  LOP3.LUT R0, R55, 0x1f, RZ, 0xc0, !PT ;  /* 0x0000001f37007812 */ /* 0x000fe200078ec0ff */
[----:B------:R-:W-:Y:S02]  /*1080*/  UISETP.NE.AND UP4, UPT, UR22, URZ, UPT ;  /* 0x000000ff1600728c */ /* 0x000fe4000bf85270 */
[----:B-1----:R-:W-:-:S09]  /*1090*/  UISETP.EQ.U32.AND UP5, UPT, UR4, 0x1, UPT ;  /* 0x000000010400788c */ /* 0x002fd2000bfa2070 */
[----:B------:R-:W-:Y:S05]  /*10a0*/  BRA.U !UP5, `(.L_x_16) ;  /* 0x000000010d087547 */ /* 0x000fea000b800000 */
[----:B----4-:R-:W-:Y:S01]  /*10b0*/  UCGABAR_ARV ;  /* 0x00000000000079c7 */ /* 0x010fe20008000000 */
[----:B------:R-:W-:Y:S05]  /*10c0*/  BRA `(.L_x_17) ;  /* 0x0000000000047947 */ /* 0x000fea0003800000 */
.L_x_16:
[----:B----4-:R-:W-:Y:S01]  /*10d0*/  NOP ;  /* 0x0000000000007918 */ /* 0x010fe20000000000 */
.L_x_17:
[----:B------:R-:W1:Y:S01]  /*10e0*/  S2UR UR29, SR_CTAID.X ;  /* 0x00000000001d79c3 */ /* 0x000e620000002500 */
[----:B------:R-:W-:-:S05]  /*10f0*/  CS2R.32 R48, SR_CgaSize ;  /* 0x0000000000307805 */ /* 0x000fca0000008a00 */
[----:B------:R-:W-:-:S05]  /*1100*/  IMAD R48, R48, -0xa0, RZ ;  /* 0xffffff6030307824 */ /* 0x000fca00078e02ff */
[----:B------:R-:W-:-:S14]  /*1110*/  R2UR UR5, R48 ;  /* 0x00000000300572ca */ /* 0x000fdc00000e0000 */
[----:B------:R-:W2:Y:S01]  /*1120*/  LDCU UR5, c[0x0][UR5+0x2b0] ;  /* 0x00005600050577ac */ /* 0x000ea20008000800 */
[----:B------:R-:W-:-:S05]  /*1130*/  CS2R.32 R48, SR_CgaSize ;  /* 0x0000000000307805 */ /* 0x000fca0000008a00 */
[----:B------:R-:W-:-:S05]  /*1140*/  IMAD R48, R48, -0xa0, RZ ;  /* 0xffffff6030307824 */ /* 0x000fca00078e02ff */
[----:B------:R-:W-:-:S14]  /*1150*/  R2UR UR4, R48 ;  /* 0x00000000300472ca */ /* 0x000fdc00000e0000 */
[----:B------:R-:W3:Y:S01]  /*1160*/  LDCU UR4, c[0x0][UR4+0x2b4] ;  /* 0x00005680040477ac */ /* 0x000ee20008000800 */
[----:B------:R-:W4:Y:S01]  /*1170*/  S2UR UR32, SR_CTAID.Y ;  /* 0x00000000002079c3 */ /* 0x000f220000002600 */
[----:B------:R-:W-:-:S05]  /*1180*/  CS2R.32 R48, SR_CgaSize ;  /* 0x0000000000307805 */ /* 0x000fca0000008a00 */
[----:B------:R-:W-:-:S05]  /*1190*/  IMAD R48, R48, -0xa0, RZ ;  /* 0xffffff6030307824 */ /* 0x000fca00078e02ff */
[----:B------:R-:W-:-:S14]  /*11a0*/  R2UR UR7, R48 ;  /* 0x00000000300772ca */ /* 0x000fdc00000e0000 */
[----:B------:R-:W3:Y:S01]  /*11b0*/  LDCU UR7, c[0x0][UR7+0x2a0] ;  /* 0x00005400070777ac */ /* 0x000ee20008000800 */
[----:B------:R-:W-:-:S05]  /*11c0*/  CS2R.32 R48, SR_CgaSize ;  /* 0x0000000000307805 */ /* 0x000fca0000008a00 */
[----:B------:R-:W-:-:S05]  /*11d0*/  IMAD R48, R48, -0xa0, RZ ;  /* 0xffffff6030307824 */ /* 0x000fca00078e02ff */
[----:B------:R-:W-:-:S14]  /*11e0*/  R2UR UR8, R48 ;  /* 0x00000000300872ca */ /* 0x000fdc00000e0000 */
[----:B------:R-:W3:Y:S01]  /*11f0*/  LDCU UR8, c[0x0][UR8+0x2a4] ;  /* 0x00005480080877ac */ /* 0x000ee20008000800 */
[----:B------:R-:W-:Y:S02]  /*1200*/  ULOP3.LUT UR46, UR54, 0x1, URZ, 0xc0, !UPT ;  /* 0x00000001362e7892 */ /* 0x000fe4000f8ec0ff */
[----:B------:R-:W-:Y:S02]  /*1210*/  USHF.R.U32.HI UR26, URZ, 0x1, UR54 ;  /* 0x00000001ff1a7899 */ /* 0x000fe40008011636 */
[----:B------:R-:W-:Y:S02]  /*1220*/  UISETP.GT.U32.AND UP1, UPT, UR46, 0xffff, UPT ;  /* 0x0000ffff2e00788c */ /* 0x000fe4000bf24070 */
[----:B------:R-:W-:Y:S01]  /*1230*/  USHF.L.U32 UR28, UR54, 0x9, URZ ;  /* 0x00000009361c7899 */ /* 0x000fe200080006ff */
[----:B-1----:R-:W-:Y:S01]  /*1240*/  I2FP.F32.U32 R3, UR29 ;  /* 0x0000001d00037c45 */ /* 0x002fe20008201000 */
[----:B------:R-:W1:Y:S04]  /*1250*/  LDCU UR23, c[0x0][0xb24] ;  /* 0x00016480ff1777ac */ /* 0x000e680008000800 */
[----:B--2---:R-:W-:Y:S01]  /*1260*/  FMUL R3, R3, UR5 ;  /* 0x0000000503037c20 */ /* 0x004fe20008400000 */
[----:B------:R-:W2:Y:S01]  /*1270*/  LDCU UR40, c[0x0][0xb24] ;  /* 0x00016480ff2877ac */ /* 0x000ea20008000800 */
[----:B----4-:R-:W-:Y:S01]  /*1280*/  I2FP.F32.U32 R2, UR32 ;  /* 0x0000002000027c45 */ /* 0x010fe20008201000 */
[----:B------:R-:W4:Y:S03]  /*1290*/  LDCU UR31, c[0x0][0xb30] ;  /* 0x00016600ff1f77ac */ /* 0x000f260008000800 */
[----:B------:R-:W1:Y:S01]  /*12a0*/  F2I.U32.TRUNC.NTZ R3, R3 ;  /* 0x0000000300037305 */ /* 0x000e62000020f000 */
[----:B---3--:R-:W-:Y:S01]  /*12b0*/  FMUL R2, R2, UR4 ;  /* 0x0000000402027c20 */ /* 0x008fe20008400000 */
[----:B------:R-:W-:-:S02]  /*12c0*/  ULOP3.LUT UR4, UR54, 0x2, URZ, 0xc0, !UPT ;  /* 0x0000000236047892 */ /* 0x000fc4000f8ec0ff */
[----:B------:R-:W-:Y:S02]  /*12d0*/  USHF.L.U32 UR27, UR54, 0xa, URZ ;  /* 0x0000000a361b7899 */ /* 0x000fe400080006ff */
[----:B------:R-:W-:Y:S02]  /*12e0*/  UISETP.GT.U32.AND UP0, UPT, UR4, 0xffff, UPT ;  /* 0x0000ffff0400788c */ /* 0x000fe4000bf04070 */
[----:B------:R-:W3:Y:S01]  /*12f0*/  F2I.U32.TRUNC.NTZ R2, R2 ;  /* 0x0000000200027305 */ /* 0x000ee2000020f000 */
[----:B------:R-:W-:Y:S01]  /*1300*/  UMOV UR35, 0x5 ;  /* 0x0000000500237882 */ /* 0x000fe20000000000 */
[----:B------:R-:W-:Y:S02]  /*1310*/  USEL UR24, UR46, 0xffff, !UP1 ;  /* 0x0000ffff2e187887 */ /* 0x000fe4000c800000 */
[----:B------:R-:W-:Y:S01]  /*1320*/  USEL UR25, UR4, 0xffff, !UP0 ;  /* 0x0000ffff04197887 */ /* 0x000fe2000c000000 */
[----:B-1----:R-:W-:Y:S02]  /*1330*/  R2UR UR5, R3 ;  /* 0x00000000030572ca */ /* 0x002fe400000e0000 */
[----:B---3--:R-:W-:-:S02]  /*1340*/  R2UR UR6, R2 ;  /* 0x00000000020672ca */ /* 0x008fc400000e0000 */
[----:B------:R-:W-:-:S09]  /*1350*/  PRMT R2, RZ, 0x7610, R2 ;  /* 0x00007610ff027816 */ /* 0x000fd20000000002 */
[----:B------:R-:W-:-:S04]  /*1360*/  UIADD3 UR5, UPT, UPT, -UR5, URZ, URZ ;  /* 0x000000ff05057290 */ /* 0x000fc8000fffe1ff */
[----:B------:R-:W-:Y:S02]  /*1370*/  UIMAD UR5, UR7, UR5, UR29 ;  /* 0x00000005070572a4 */ /* 0x000fe4000f8e021d */
[----:B------:R-:W-:-:S04]  /*1380*/  UIADD3 UR4, UPT, UPT, -UR6, URZ, URZ ;  /* 0x000000ff06047290 */ /* 0x000fc8000fffe1ff */
[----:B------:R-:W-:Y:S01]  /*1390*/  IMAD.U32 R48, RZ, RZ, UR5 ;  /* 0x00000005ff307e24 */ /* 0x000fe2000f8e00ff */
[----:B------:R-:W-:-:S06]  /*13a0*/  UIMAD UR4, UR8, UR4, UR32 ;  /* 0x00000004080472a4 */ /* 0x000fcc000f8e0220 */
[----:B------:R-:W-:Y:S01]  /*13b0*/  IMAD.U32 R47, RZ, RZ, UR4 ;  /* 0x00000004ff2f7e24 */ /* 0x000fe2000f8e00ff */
[----:B--2-4-:R-:W-:Y:S06]  /*13c0*/  BRA.U UP4, `(.L_x_18) ;  /* 0x0000000104447547 */ /* 0x014fec000b800000 */
[----:B------:R-:W-:Y:S02]  /*13d0*/  R2UR UR4, R47 ;  /* 0x000000002f0472ca */ /* 0x000fe400000e0000 */
[----:B------:R-:W-:-:S11]  /*13e0*/  R2UR UR6, R48 ;  /* 0x00000000300672ca */ /* 0x000fd600000e0000 */
[----:B------:R-:W-:Y:S02]  /*13f0*/  UISETP.NE.AND UP0, UPT, UR4, URZ, UPT ;  /* 0x000000ff0400728c */ /* 0x000fe4000bf05270 */
[----:B------:R-:W-:Y:S02]  /*1400*/  UISETP.NE.AND UP1, UPT, UR4, 0x1, UPT ;  /* 0x000000010400788c */ /* 0x000fe4000bf25270 */
[----:B------:R-:W-:Y:S02]  /*1410*/  UISETP.NE.AND UP2, UPT, UR6, URZ, UP0 ;  /* 0x000000ff0600728c */ /* 0x000fe40008745270 */
[----:B------:R-:W-:Y:S02]  /*1420*/  USEL UR4, URZ, 0x2, UP0 ;  /* 0x00000002ff047887 */ /* 0x000fe40008000000 */
[----:B------:R-:W-:Y:S02]  /*1430*/  USEL UR8, URZ, 0x1, UP2 ;  /* 0x00000001ff087887 */ /* 0x000fe40009000000 */
[----:B------:R-:W-:-:S02]  /*1440*/  UISETP.NE.AND UP2, UPT, UR6, URZ, UPT ;  /* 0x000000ff0600728c */ /* 0x000fc4000bf45270 */
[----:B------:R-:W-:Y:S02]  /*1450*/  USEL UR5, URZ, 0x4, UP1 ;  /* 0x00000004ff057887 */ /* 0x000fe40008800000 */
[----:B------:R-:W-:Y:S02]  /*1460*/  UISETP.NE.AND UP0, UPT, UR6, 0x1, UPT ;  /* 0x000000010600788c */ /* 0x000fe4000bf05270 */
[----:B------:R-:W-:Y:S02]  /*1470*/  USEL UR6, URZ, 0x8, UP1 ;  /* 0x00000008ff067887 */ /* 0x000fe40008800000 */
[----:B------:R-:W-:Y:S02]  /*1480*/  USEL UR7, UR5, 0x4, UP2 ;  /* 0x0000000405077887 */ /* 0x000fe40009000000 */
[----:B------:R-:W-:Y:S02]  /*1490*/  USEL UR4, UR4, 0x2, UP0 ;  /* 0x0000000204047887 */ /* 0x000fe40008000000 */
[----:B------:R-:W-:-:S02]  /*14a0*/  USEL UR5, UR6, 0x8, UP0 ;  /* 0x0000000806057887 */ /* 0x000fc40008000000 */
[----:B------:R-:W-:-:S04]  /*14b0*/  UIADD3 UR4, UPT, UPT, UR4, UR7, UR8 ;  /* 0x0000000704047290 */ /* 0x000fc8000fffe008 */
[----:B------:R-:W-:-:S06]  /*14c0*/  UIADD3 UR4, UPT, UPT, UR4, UR5, URZ ;  /* 0x0000000504047290 */ /* 0x000fcc000fffe0ff */
[----:B------:R-:W-:-:S07]  /*14d0*/  IMAD.U32 R2, RZ, RZ, UR4 ;  /* 0x00000004ff027e24 */ /* 0x000fce000f8e00ff */
.L_x_18:
[----:B------:R-:W1:Y:S01]  /*14e0*/  S2UR UR36, SR_CTAID.Z ;  /* 0x00000000002479c3 */ /* 0x000e620000002700 */
[----:B------:R-:W-:Y:S01]  /*14f0*/  UISETP.GE.AND UP0, UPT, UR23, 0x1, UPT ;  /* 0x000000011700788c */ /* 0x000fe2000bf06270 */
[----:B------:R-:W-:-:S08]  /*1500*/  UMOV UR34, 0x3 ;  /* 0x0000000300227882 */ /* 0x000fd00000000000 */
[----:B------:R-:W-:Y:S05]  /*1510*/  BRA.U !UP0, `(.L_x_19) ;  /* 0x0000000108d47547 */ /* 0x000fea000b800000 */
[----:B------:R-:W2:Y:S01]  /*1520*/  LDCU.128 UR12, c[0x0][0xb10] ;  /* 0x00016200ff0c77ac */ /* 0x000ea20008000c00 */
[----:B------:R-:W3:Y:S01]  /*1530*/  LDCU UR6, c[0x0][0x370] ;  /* 0x00006e00ff0677ac */ /* 0x000ee20008000800 */
[----:B------:R-:W4:Y:S01]  /*1540*/  LDCU UR5, c[0x0][0x374] ;  /* 0x00006e80ff0577ac */ /* 0x000f220008000800 */
[----:B------:R-:W1:Y:S01]  /*1550*/  LDCU UR30, c[0x0][0xb0c] ;  /* 0x00016180ff1e77ac */ /* 0x000e620008000800 */
[----:B------:R-:W1:Y:S01]  /*1560*/  LDCU UR4, c[0x0][0xb20] ;  /* 0x00016400ff0477ac */ /* 0x000e620008000800 */
[----:B------:R-:W1:Y:S01]  /*1570*/  LDCU.64 UR8, c[0x0][0xb28] ;  /* 0x00016500ff0877ac */ /* 0x000e620008000a00 */
[----:B--2---:R-:W-:Y:S02]  /*1580*/  UISETP.NE.AND UP0, UPT, UR14, 0x1, UPT ;  /* 0x000000010e00788c */ /* 0x004fe4000bf05270 */
[----:B----4-:R-:W-:Y:S02]  /*1590*/  UIMAD.WIDE.U32 UR10, UR5, UR15, URZ ;  /* 0x0000000f050a72a5 */ /* 0x010fe4000f8e00ff */
[----:B---3--:R-:W-:-:S02]  /*15a0*/  UIMAD.WIDE.U32 UR18, UR6, UR12, URZ ;  /* 0x0000000c061272a5 */ /* 0x008fc4000f8e00ff */
[----:B-1----:R-:W-:Y:S02]  /*15b0*/  UISETP.NE.AND UP1, UPT, UR30, 0x1, UPT ;  /* 0x000000011e00788c */ /* 0x002fe4000bf25270 */
[----:B------:R-:W-:Y:S01]  /*15c0*/  UISETP.NE.AND UP2, UPT, UR23, 0x1, UPT ;  /* 0x000000011700788c */ /* 0x000fe2000bf45270 */
[----:B------:R-:W-:Y:S02]  /*15d0*/  UMOV UR10, UR11 ;  /* 0x0000000b000a7c82 */ /* 0x000fe40008000000 */
[----:B------:R-:W-:Y:S01]  /*15e0*/  UMOV UR18, UR19 ;  /* 0x0000001300127c82 */ /* 0x000fe20008000000 */
[----:B------:R-:W-:Y:S02]  /*15f0*/  @UP0 USHF.R.U32.HI UR5, URZ, UR4, UR10 ;  /* 0x00000004ff050299 */ /* 0x000fe4000801160a */
[----:B------:R-:W-:Y:S02]  /*1600*/  UIMAD.WIDE.U32 UR20, UR32, UR15, URZ ;  /* 0x0000000f201472a5 */ /* 0x000fe4000f8e00ff */
[----:B------:R-:W-:-:S02]  /*1610*/  UIMAD.WIDE.U32 UR10, UR5, UR8, URZ ;  /* 0x00000008050a72a5 */ /* 0x000fc4000f8e00ff */
[----:B------:R-:W-:Y:S02]  /*1620*/  @UP1 USHF.R.U32.HI UR6, URZ, UR13, UR18 ;  /* 0x0000000dff061299 */ /* 0x000fe40008011612 */
[----:B------:R-:W-:Y:S02]  /*1630*/  UIMAD.WIDE.U32 UR16, UR29, UR12, URZ ;  /* 0x0000000c1d1072a5 */ /* 0x000fe4000f8e00ff */
[----:B------:R-:W-:Y:S01]  /*1640*/  UIMAD.WIDE.U32 UR18, UR6, UR8, URZ ;  /* 0x00000008061272a5 */ /* 0x000fe2000f8e00ff */
[----:B------:R-:W-:Y:S01]  /*1650*/  UMOV UR20, UR21 ;  /* 0x0000001500147c82 */ /* 0x000fe20008000000 */
[----:B------:R-:W-:Y:S01]  /*1660*/  UMOV UR10, UR11 ;  /* 0x0000000b000a7c82 */ /* 0x000fe20008000000 */
[----:B------:R-:W-:Y:S02]  /*1670*/  USHF.R.U32.HI UR20, URZ, UR4, UR20 ;  /* 0x00000004ff147299 */ /* 0x000fe40008011614 */
[----:B------:R-:W-:Y:S02]  /*1680*/  @UP2 USHF.R.U32.HI UR5, URZ, UR9, UR10 ;  /* 0x00000009ff052299 */ /* 0x000fe4000801160a */
[----:B------:R-:W-:Y:S01]  /*1690*/  UMOV UR7, UR19 ;  /* 0x0000001300077c82 */ /* 0x000fe20008000000 */
[----:B------:R-:W-:Y:S01]  /*16a0*/  UMOV UR16, UR17 ;  /* 0x0000001100107c82 */ /* 0x000fe20008000000 */
[----:B------:R-:W-:-:S02]  /*16b0*/  @UP2 USHF.R.U32.HI UR6, URZ, UR9, UR7 ;  /* 0x00000009ff062299 */ /* 0x000fc40008011607 */
[----:B------:R-:W-:Y:S02]  /*16c0*/  USHF.R.U32.HI UR13, URZ, UR13, UR16 ;  /* 0x0000000dff0d7299 */ /* 0x000fe40008011610 */
[----:B------:R-:W-:Y:S02]  /*16d0*/  USEL UR4, UR32, UR20, !UP0 ;  /* 0x0000001420047287 */ /* 0x000fe4000c000000 */
[----:B------:R-:W-:Y:S02]  /*16e0*/  UIMAD UR7, UR5, UR23, URZ ;  /* 0x00000017050772a4 */ /* 0x000fe4000f8e02ff */
[----:B------:R-:W-:Y:S02]  /*16f0*/  USEL UR5, UR29, UR13, !UP1 ;  /* 0x0000000d1d057287 */ /* 0x000fe4000c800000 */
[----:B------:R-:W-:Y:S02]  /*1700*/  UIMAD UR12, UR6, UR23, URZ ;  /* 0x00000017060c72a4 */ /* 0x000fe4000f8e02ff */
[----:B------:R-:W-:-:S02]  /*1710*/  UISETP.GE.AND UP0, UPT, UR4, UR7, UPT ;  /* 0x000000070400728c */ /* 0x000fc4000bf06270 */
[----:B------:R-:W-:Y:S02]  /*1720*/  UIMAD.WIDE.U32 UR10, UR4, UR8, URZ ;  /* 0x00000008040a72a5 */ /* 0x000fe4000f8e00ff */
[----:B------:R-:W-:Y:S02]  /*1730*/  UISETP.GE.OR UP0, UPT, UR5, UR12, UP0 ;  /* 0x0000000c0500728c */ /* 0x000fe40008706670 */
[----:B------:R-:W-:Y:S02]  /*1740*/  UIMAD.WIDE.U32 UR12, UR5, UR8, URZ ;  /* 0x00000008050c72a5 */ /* 0x000fe4000f8e00ff */
[----:B------:R-:W-:Y:S01]  /*1750*/  UIADD3 UR10, UPT, UPT, -UR4, URZ, URZ ;  /* 0x000000ff040a7290 */ /* 0x000fe2000fffe1ff */
[----:B------:R-:W-:Y:S01]  /*1760*/  UMOV UR8, UR11 ;  /* 0x0000000b00087c82 */ /* 0x000fe20008000000 */
[----:B------:R-:W-:Y:S02]  /*1770*/  UIADD3 UR11, UPT, UPT, -UR5, URZ, URZ ;  /* 0x000000ff050b7290 */ /* 0x000fe4000fffe1ff */
[----:B------:R-:W-:-:S03]  /*1780*/  USHF.R.U32.HI UR8, URZ, UR9, UR8 ;  /* 0x00000009ff087299 */ /* 0x000fc60008011608 */
[----:B------:R-:W-:Y:S01]  /*1790*/  @!UP0 UMOV UR7, UR13 ;  /* 0x0000000d00078c82 */ /* 0x000fe20008000000 */
[----:B------:R-:W-:Y:S02]  /*17a0*/  UIMAD UR32, UR14, UR10, UR32 ;  /* 0x0000000a0e2072a4 */ /* 0x000fe4000f8e0220 */
[----:B------:R-:W-:Y:S02]  /*17b0*/  USEL UR8, UR4, UR8, !UP2 ;  /* 0x0000000804087287 */ /* 0x000fe4000d000000 */
[----:B------:R-:W-:Y:S02]  /*17c0*/  @!UP0 USHF.R.U32.HI UR7, URZ, UR9, UR7 ;  /* 0x00000009ff078299 */ /* 0x000fe40008011607 */
[----:B------:R-:W-:Y:S02]  /*17d0*/  UIADD3 UR9, UPT, UPT, -UR8, URZ, URZ ;  /* 0x000000ff08097290 */ /* 0x000fe4000fffe1ff */
[----:B------:R-:W-:Y:S02]  /*17e0*/  @!UP0 USEL UR7, UR5, UR7, !UP2 ;  /* 0x0000000705078287 */ /* 0x000fe4000d000000 */
[----:B------:R-:W-:-:S02]  /*17f0*/  UIMAD UR9, UR23, UR9, UR4 ;  /* 0x00000009170972a4 */ /* 0x000fc4000f8e0204 */
[----:B------:R-:W-:Y:S02]  /*1800*/  @!UP0 UIADD3 UR8, UPT, UPT, UR8, -UR7, URZ ;  /* 0x8000000708088290 */ /* 0x000fe4000fffe0ff */
[----:B------:R-:W-:Y:S02]  /*1810*/  @!UP0 UIMAD UR6, UR9, UR6, UR7 ;  /* 0x00000006090682a4 */ /* 0x000fe4000f8e0207 */
[----:B------:R-:W-:Y:S02]  /*1820*/  @!UP0 UIMAD UR4, UR8, UR23, UR5 ;  /* 0x00000017080482a4 */ /* 0x000fe4000f8e0205 */
[----:B------:R-:W-:Y:S02]  /*1830*/  UIMAD UR29, UR30, UR11, UR29 ;  /* 0x0000000b1e1d72a4 */ /* 0x000fe4000f8e021d */
[----:B------:R-:W-:Y:S01]  /*1840*/  UIMAD UR32, UR4, UR14, UR32 ;  /* 0x0000000e042072a4 */ /* 0x000fe2000f8e0220 */
[----:B------:R-:W-:Y:S02]  /*1850*/  @!UP0 UMOV UR5, UR6 ;  /* 0x0000000600058c82 */ /* 0x000fe40008000000 */
[----:B------:R-:W-:-:S12]  /*1860*/  UIMAD UR29, UR5, UR30, UR29 ;  /* 0x0000001e051d72a4 */ /* 0x000fd8000f8e021d */
.L_x_19:
[----:B------:R-:W-:Y:S02]  /*1870*/  UISETP.NE.AND UP1, UPT, UR31, 0x1, UPT ;  /* 0x000000011f00788c */ /* 0x000fe4000bf25270 */
[----:B------:R-:W-:Y:S02]  /*1880*/  ULOP3.LUT UR24, UR24, 0xffff, URZ, 0xc0, !UPT ;  /* 0x0000ffff18187892 */ /* 0x000fe4000f8ec0ff */
[----:B------:R-:W-:Y:S02]  /*1890*/  ULOP3.LUT UR21, UR25, 0xffff, URZ, 0xc0, !UPT ;  /* 0x0000ffff19157892 */ /* 0x000fe4000f8ec0ff */
[----:B------:R-:W-:Y:S02]  /*18a0*/  UISETP.NE.AND UP0, UPT, UR22, 0x2, UPT ;  /* 0x000000021600788c */ /* 0x000fe4000bf05270 */
[----:B------:R-:W-:Y:S02]  /*18b0*/  ULOP3.LUT UR28, UR28, 0x400, URZ, 0xc0, !UPT ;  /* 0x000004001c1c7892 */ /* 0x000fe4000f8ec0ff */
[----:B------:R-:W-:-:S02]  /*18c0*/  ULOP3.LUT UR27, UR27, 0x400, URZ, 0xc0, !UPT ;  /* 0x000004001b1b7892 */ /* 0x000fc4000f8ec0ff */
[----:B------:R-:W-:Y:S02]  /*18d0*/  USHF.L.U32 UR24, UR35, UR24, URZ ;  /* 0x0000001823187299 */ /* 0x000fe400080006ff */
[----:B------:R-:W-:Y:S01]  /*18e0*/  USHF.L.U32 UR21, UR34, UR21, URZ ;  /* 0x0000001522157299 */ /* 0x000fe200080006ff */
[----:B------:R-:W-:Y:S11]  /*18f0*/  BRA.U UP1, `(.L_x_20) ;  /* 0x0000000101447547 */ /* 0x000ff6000b800000 */
[----:B------:R-:W2:Y:S01]  /*1900*/  LDCU.128 UR8, c[0x0][0xb10] ;  /* 0x00016200ff0877ac */ /* 0x000ea20008000c00 */
[----:B------:R-:W3:Y:S01]  /*1910*/  LDCU UR12, c[0x0][0xb0c] ;  /* 0x00016180ff0c77ac */ /* 0x000ee20008000800 */
[----:B------:R-:W4:Y:S01]  /*1920*/  LDCU UR13, c[0x0][0xb20] ;  /* 0x00016400ff0d77ac */ /* 0x000f220008000800 */
[----:B--2---:R-:W-:Y:S02]  /*1930*/  UIMAD.WIDE.U32 UR6, UR29, UR8, URZ ;  /* 0x000000081d0672a5 */ /* 0x004fe4000f8e00ff */
[----:B------:R-:W-:Y:S02]  /*1940*/  UIMAD.WIDE.U32 UR4, UR32, UR11, URZ ;  /* 0x0000000b200472a5 */ /* 0x000fe4000f8e00ff */
[----:B---3--:R-:W-:Y:S02]  /*1950*/  UISETP.NE.AND UP2, UPT, UR12, 0x1, UPT ;  /* 0x000000010c00788c */ /* 0x008fe4000bf45270 */
[----:B------:R-:W-:Y:S01]  /*1960*/  UISETP.NE.AND UP1, UPT, UR10, 0x1, UPT ;  /* 0x000000010a00788c */ /* 0x000fe2000bf25270 */
[----:B------:R-:W-:-:S02]  /*1970*/  UMOV UR6, UR7 ;  /* 0x0000000700067c82 */ /* 0x000fc40008000000 */
[----:B------:R-:W-:Y:S01]  /*1980*/  UMOV UR4, UR5 ;  /* 0x0000000500047c82 */ /* 0x000fe20008000000 */
[----:B------:R-:W-:Y:S02]  /*1990*/  USHF.R.U32.HI UR9, URZ, UR9, UR6 ;  /* 0x00000009ff097299 */ /* 0x000fe40008011606 */
[----:B----4-:R-:W-:Y:S02]  /*19a0*/  USHF.R.U32.HI UR4, URZ, UR13, UR4 ;  /* 0x0000000dff047299 */ /* 0x010fe40008011604 */
[----:B------:R-:W-:Y:S02]  /*19b0*/  USEL UR5, UR29, UR9, !UP2 ;  /* 0x000000091d057287 */ /* 0x000fe4000d000000 */
[----:B------:R-:W-:-:S04]  /*19c0*/  USEL UR4, UR32, UR4, !UP1 ;  /* 0x0000000420047287 */ /* 0x000fc8000c800000 */
[----:B------:R-:W-:Y:S02]  /*19d0*/  UIADD3 UR6, UPT, UPT, UR5, -UR4, URZ ;  /* 0x8000000405067290 */ /* 0x000fe4000fffe0ff */
[----:B------:R-:W-:Y:S02]  /*19e0*/  UIADD3 UR4, UPT, UPT, -UR5, UR4, URZ ;  /* 0x0000000405047290 */ /* 0x000fe4000fffe1ff */
[----:B------:R-:W-:Y:S02]  /*19f0*/  UIMAD UR32, UR6, UR10, UR32 ;  /* 0x0000000a062072a4 */ /* 0x000fe4000f8e0220 */
[----:B------:R-:W-:-:S12]  /*1a00*/  UIMAD UR29, UR4, UR12, UR29 ;  /* 0x0000000c041d72a4 */ /* 0x000fd8000f8e021d */
.L_x_20:
[----:B------:R-:W-:Y:S05]  /*1a10*/  BRA.U !UP5, `(.L_x_21) ;  /* 0x000000010d0c7547 */ /* 0x000fea000b800000 */
[----:B------:R-:W-:Y:S01]  /*1a20*/  UCGABAR_WAIT ;  /* 0x0000000000007dc7 */ /* 0x000fe20008000000 */
[----:B------:R-:W-:Y:S01]  /*1a30*/  CCTL.IVALL ;  /* 0x00000000ff00798f */ /* 0x000fe20002000000 */
[----:B------:R-:W-:Y:S05]  /*1a40*/  BRA `(.L_x_22) ;  /* 0x0000000000047947 */ /* 0x000fea0003800000 */
.L_x_21:
[----:B------:R-:W-:Y:S06]  /*1a50*/  BAR.SYNC.DEFER_BLOCKING 0x0 ;  /* 0x0000000000007b1d */ /* 0x000fec0000010000 */
.L_x_22:
[----:B------:R-:W-:Y:S05]  /*1a60*/  BRA.U UP0, `(.L_x_23) ;  /* 0x0000002100047547 */ /* 0x000fea000b800000 */
[----:B------:R-:W2:Y:S01]  /*1a70*/  LDCU UR6, c[0x0][0x38c] ;  /* 0x00007180ff0677ac */ /* 0x000ea20008000800 */
[----:B------:R-:W-:Y:S01]  /*1a80*/  PLOP3.LUT P1, PT, PT, PT, UP3, 0x80, 0x8 ;  /* 0x000000000008781c */ /* 0x000fe20003f2f038 */
[----:B------:R-:W-:Y:S01]  /*1a90*/  IMAD.MOV.U32 R12, RZ, RZ, 0x1 ;  /* 0x00000001ff0c7424 */ /* 0x000fe200078e00ff */
[----:B------:R-:W-:Y:S01]  /*1aa0*/  ISETP.EQ.OR P2, PT, R0, RZ, P3 ;  /* 0x000000ff0000720c */ /* 0x000fe20001f42670 */
[----:B------:R-:W-:Y:S01]  /*1ab0*/  UISETP.NE.AND UP1, UPT, UR22, URZ, UPT ;  /* 0x000000ff1600728c */ /* 0x000fe2000bf25270 */
[----:B------:R-:W-:Y:S02]  /*1ac0*/  PLOP3.LUT P1, PT, P1, PT, PT, 0x8, 0x80 ;  /* 0x000000000080781c */ /* 0x000fe40000f2e170 */
[----:B------:R-:W-:Y:S01]  /*1ad0*/  CS2R R10, SRZ ;  /* 0x00000000000a7805 */ /* 0x000fe2000001ff00 */
[----:B------:R-:W-:Y:S01]  /*1ae0*/  IMAD.MOV.U32 R9, RZ, RZ, RZ ;  /* 0x000000ffff097224 */ /* 0x000fe200078e00ff */
[----:B------:R-:W3:Y:S01]  /*1af0*/  LDCU UR41, c[0x0][0x370] ;  /* 0x00006e00ff2977ac */ /* 0x000ee20008000800 */
[----:B------:R-:W-:Y:S01]  /*1b00*/  IMAD.MOV.U32 R8, RZ, RZ, 0x1 ;  /* 0x00000001ff087424 */ /* 0x000fe200078e00ff */
[----:B------:R-:W4:Y:S01]  /*1b10*/  LDCU.64 UR30, c[0x0][0x348] ;  /* 0x00006900ff1e77ac */ /* 0x000f220008000a00 */
[----:B------:R-:W1:Y:S01]  /*1b20*/  LDCU UR39, c[0x0][0x374] ;  /* 0x00006e80ff2777ac */ /* 0x000e620008000800 */
[----:B--2---:R-:W-:-:S02]  /*1b30*/  UIADD3 UR5, UPT, UPT, UR6, 0x1f, URZ ;  /* 0x0000001f06057890 */ /* 0x004fc4000fffe0ff */
[----:B------:R-:W-:Y:S02]  /*1b40*/  UIADD3 UR47, UPT, UPT, UR6, 0x3e, URZ ;  /* 0x0000003e062f7890 */ /* 0x000fe4000fffe0ff */
[----:B------:R-:W-:-:S04]  /*1b50*/  USHF.R.S32.HI UR4, URZ, 0x1f, UR5 ;  /* 0x0000001fff047899 */ /* 0x000fc80008011405 */
[----:B------:R-:W-:Y:S02]  /*1b60*/  ULEA.HI UR4, UR4, UR5, URZ, 0x5 ;  /* 0x0000000504047291 */ /* 0x000fe4000f8f28ff */
[----:B------:R-:W-:Y:S02]  /*1b70*/  USHF.L.U32 UR5, UR26, 0x5, URZ ;  /* 0x000000051a057899 */ /* 0x000fe400080006ff */
[----:B------:R-:W-:Y:S02]  /*1b80*/  USHF.R.S32.HI UR43, URZ, 0x5, UR4 ;  /* 0x00000005ff2b7899 */ /* 0x000fe40008011404 */
[----:B------:R-:W-:Y:S02]  /*1b90*/  UIADD3 UR4, UPT, UPT, UR6, -0x1, URZ ;  /* 0xffffffff06047890 */ /* 0x000fe4000fffe0ff */
[----:B------:R-:W-:Y:S02]  /*1ba0*/  UISETP.LT.U32.AND UP0, UPT, UR43, 0x1a, UPT ;  /* 0x0000001a2b00788c */ /* 0x000fe4000bf01070 */
[----:B------:R-:W-:-:S02]  /*1bb0*/  UISETP.GE.U32.AND UP2, UPT, UR4, -0x3f, UPT ;  /* 0xffffffc10400788c */ /* 0x000fc4000bf46070 */
[----:B------:R-:W-:Y:S02]  /*1bc0*/  USEL UR42, UR43, 0x1a, UP0 ;  /* 0x0000001a2b2a7887 */ /* 0x000fe40008000000 */
[----:B------:R-:W-:Y:S02]  /*1bd0*/  ULOP3.LUT UR44, UR5, 0x20, URZ, 0xe2, !UPT ;  /* 0x00000020052c7892 */ /* 0x000fe4000f8ee2ff */
[----:B------:R-:W-:Y:S02]  /*1be0*/  UIADD3 UR25, UPT, UPT, UR42, -0x1, URZ ;  /* 0xffffffff2a197890 */ /* 0x000fe4000fffe0ff */
[----:B------:R-:W-:Y:S02]  /*1bf0*/  USEL UR26, UR33, 0x2, UP1 ;  /* 0x00000002211a7887 */ /* 0x000fe40008800000 */
[----:B------:R-:W-:Y:S02]  /*1c00*/  UIADD3 UR45, UPT, UPT, UR43, -UR42, URZ ;  /* 0x8000002a2b2d7290 */ /* 0x000fe4000fffe0ff */
[----:B------:R-:W-:Y:S01]  /*1c10*/  @UP2 UIADD3 UR25, UPT, UPT, UR42, URZ, URZ ;  /* 0x000000ff2a192290 */ /* 0x000fe2000fffe0ff */
[----:B------:R-:W-:-:S03]  /*1c20*/  UMOV UR5, URZ ;  /* 0x000000ff00057c82 */ /* 0x000fc60008000000 */
[----:B-1-34-:R-:W-:-:S12]  /*1c30*/  UIADD3 UR25, UPT, UPT, UR25, 0x1, URZ ;  /* 0x0000000119197890 */ /* 0x01afd8000fffe0ff */
.L_x_43:
[----:B------:R-:W-:Y:S01]  /*1c40*/  UISETP.NE.AND UP0, UPT, UR54, URZ, UPT ;  /* 0x000000ff3600728c */ /* 0x000fe2000bf05270 */
[----:B------:R-:W1:Y:S08]  /*1c50*/  S2UR UR54, SR_CgaCtaId ;  /* 0x00000000003679c3 */ /* 0x000e700000008800 */
[----:B------:R-:W-:Y:S05]  /*1c60*/  BRA.U UP0, `(.L_x_24) ;  /* 0x0000000100347547 */ /* 0x000fea000b800000 */
[----:B------:R-:W2:Y:S01]  /*1c70*/  S2R R0, SR_CgaCtaId ;  /* 0x0000000000007919 */ /* 0x000ea20000008800 */
[----:B------:R-:W-:-:S04]  /*1c80*/  MOV R2, 0x400 ;  /* 0x0000040000027802 */ /* 0x000fc80000000f00 */
[----:B--2---:R-:W-:Y:S02]  /*1c90*/  LEA R0, R0, R2, 0x18 ;  /* 0x0000000200007211 */ /* 0x004fe400078ec0ff */
[----:B------:R-:W-:-:S03]  /*1ca0*/  SHF.L.U32 R2, R8, 0x1f, RZ ;  /* 0x0000001f08027819 */ /* 0x000fc600000006ff */
[----:B------:R-:W-:-:S04]  /*1cb0*/  IMAD R0, R9, 0x8, R0 ;  /* 0x0000000809007824 */ /* 0x000fc800078e0200 */
[----:B------:R-:W2:Y:S02]  /*1cc0*/  SYNCS.PHASECHK.TRANS64.TRYWAIT P0, [R0+URZ+0x250], R2 ;  /* 0x00025002000075a7 */ /* 0x000ea400080011ff */
[----:B--2---:R-:W-:Y:S05]  /*1cd0*/  @!P0 BRA `(.L_x_25) ;  /* 0x00000068001c8947 */ /* 0x004fea0003800000 */
.L_x_145:
[----:B------:R-:W-:Y:S01]  /*1ce0*/  VIADD R9, R9, 0x1 ;  /* 0x0000000109097836 */ /* 0x000fe20000000000 */
[----:B------:R2:W-:Y:S04]  /*1cf0*/  SYNCS.ARRIVE.TRANS64.A1T0 RZ, [R0+URZ+0x240], RZ ;  /* 0x000240ff00ff79a7 */ /* 0x0005e800081000ff */
[----:B------:R-:W-:-:S04]  /*1d00*/  ISETP.NE.AND P0, PT, R9, 0x2, PT ;  /* 0x000000020900780c */ /* 0x000fc80003f05270 */
[----:B------:R-:W-:Y:S02]  /*1d10*/  SEL R9, R9, RZ, P0 ;  /* 0x000000ff09097207 */ /* 0x000fe40000000000 */
[----:B--2---:R-:W-:-:S04]  /*1d20*/  SEL R0, RZ, 0x1, P0 ;  /* 0x00000001ff007807 */ /* 0x004fc80000000000 */
[----:B------:R-:W-:-:S07]  /*1d30*/  LOP3.LUT R8, R8, R0, RZ, 0x3c, !PT ;  /* 0x0000000008087212 */ /* 0x000fce00078e3cff */
.L_x_24:
[----:B------:R-:W-:Y:S01]  /*1d40*/  UMOV UR6, 0x400 ;  /* 0x0000040000067882 */ /* 0x000fe20000000000 */
[----:B------:R-:W-:Y:S01]  /*1d50*/  SHF.L.U32 R0, R12, 0x1f, RZ ;  /* 0x0000001f0c007819 */ /* 0x000fe200000006ff */
[----:B-1----:R-:W-:Y:S02]  /*1d60*/  ULEA UR6, UR54, UR6, 0x18 ;  /* 0x0000000636067291 */ /* 0x002fe4000f8ec0ff */
[----:B------:R-:W-:Y:S02]  /*1d70*/  UISETP.GE.U32.AND UP0, UPT, UR47, 0x3f, UPT ;  /* 0x0000003f2f00788c */ /* 0x000fe4000bf06070 */
[----:B------:R-:W-:Y:S02]  /*1d80*/  ULEA UR4, UR5, UR6, 0x3 ;  /* 0x0000000605047291 */ /* 0x000fe4000f8e18ff */
[----:B------:R-:W-:Y:S02]  /*1d90*/  ULEA UR11, UR32, UR46, 0x1 ;  /* 0x0000002e200b7291 */ /* 0x000fe4000f8e08ff */
[----:B------:R-:W-:-:S02]  /*1da0*/  ULEA UR35, UR29, UR44, 0x6 ;  /* 0x0000002c1d237291 */ /* 0x000fc4000f8e30ff */
[----:B------:R-:W-:Y:S01]  /*1db0*/  USHF.L.U32 UR11, UR11, 0x5, URZ ;  /* 0x000000050b0b7899 */ /* 0x000fe200080006ff */
[----:B------:R-:W-:Y:S02]  /*1dc0*/  UMOV UR13, URZ ;  /* 0x000000ff000d7c82 */ /* 0x000fe40008000000 */
[----:B------:R1:W2:Y:S01]  /*1dd0*/  SYNCS.PHASECHK.TRANS64.TRYWAIT P0, [UR4+0xd0], R0 ;  /* 0x0000d000ff0075a7 */ /* 0x0002a20008001104 */
[----:B------:R-:W-:Y:S08]  /*1de0*/  BRA.U !UP0, `(.L_x_26) ;  /* 0x0000000108cc7547 */ /* 0x000ff0000b800000 */
[----:B------:R-:W-:Y:S01]  /*1df0*/  UMOV UR7, URZ ;  /* 0x000000ff00077c82 */ /* 0x000fe20008000000 */
[----:B------:R-:W-:-:S05]  /*1e00*/  UMOV UR4, UR5 ;  /* 0x0000000500047c82 */ /* 0x000fca0008000000 */
.L_x_32:
[----:B------:R-:W-:Y:S01]  /*1e10*/  ULEA UR33, UR4, UR6, 0x3 ;  /* 0x0000000604217291 */ /* 0x000fe2000f8e18ff */
[----:B------:R-:W-:Y:S01]  /*1e20*/  @!P3 MOV R2, 0x2000 ;  /* 0x000020000002b802 */ /* 0x000fe20000000f00 */
[----:B--2-4-:R-:W-:Y:S10]  /*1e30*/  @P0 BRA `(.L_x_27) ;  /* 0x00000000000c0947 */ /* 0x014ff40003800000 */
[----:B------:R-:W-:-:S04]  /*1e40*/  SHF.L.U32 R3, R12, 0x1f, RZ ;  /* 0x0000001f0c037819 */ /* 0x000fc800000006ff */
[----:B------:R-:W2:Y:S02]  /*1e50*/  SYNCS.PHASECHK.TRANS64.TRYWAIT P0, [UR33+0xd0], R3 ;  /* 0x0000d003ff0075a7 */ /* 0x000ea40008001121 */
[----:B--2---:R-:W-:Y:S05]  /*1e60*/  @!P0 BRA `(.L_x_28) ;  /* 0x0000006400cc8947 */ /* 0x004fea0003800000 */
.L_x_27:
[----:B------:R2:W-:Y:S01]  /*1e70*/  @!P3 SYNCS.ARRIVE.TRANS64 RZ, [UR33], R2 ;  /* 0x00000002ffffb9a7 */ /* 0x0005e20008000021 */
[----:B------:R-:W-:-:S04]  /*1e80*/  ULOP3.LUT UR5, UR26, 0x2, URZ, 0xfc, !UPT ;  /* 0x000000021a057892 */ /* 0x000fc8000f8efcff */
[----:B------:R-:W-:-:S09]  /*1e90*/  UISETP.NE.AND UP0, UPT, UR5, 0x2, UPT ;  /* 0x000000020500788c */ /* 0x000fd2000bf05270 */
[----:B------:R-:W-:Y:S05]  /*1ea0*/  BRA.U UP0, `(.L_x_29) ;  /* 0x0000000100047547 */ /* 0x000fea000b800000 */
[----:B------:R-:W-:Y:S05]  /*1eb0*/  BPT.TRAP 0x1 ;  /* 0x000000040000795c */ /* 0x000fea0000300000 */
.L_x_29:
[----:B------:R-:W-:Y:S04]  /*1ec0*/  BSSY.RECONVERGENT B0, `(.L_x_30) ;  /* 0x0000003000007945 */ /* 0x000fe80003800200 */
[----:B------:R-:W-:Y:S05]  /*1ed0*/  @P2 BRA `(.L_x_31) ;  /* 0x0000000000042947 */ /* 0x000fea0003800000 */
[----:B------:R-:W-:Y:S05]  /*1ee0*/  BPT.TRAP 0x1 ;  /* 0x000000040000795c */ /* 0x000fea0000300000 */
.L_x_31:
[----:B------:R-:W-:Y:S05]  /*1ef0*/  BSYNC.RECONVERGENT B0 ;  /* 0x0000000000007941 */ /* 0x000fea0003800200 */
.L_x_30:
[----:B------:R-:W-:Y:S02]  /*1f00*/  UIADD3 UR5, UPT, UPT, UR4, 0x1, URZ ;  /* 0x0000000104057890 */ /* 0x000fe4000fffe0ff */
[----:B------:R-:W-:Y:S02]  /*1f10*/  USHF.L.U32 UR4, UR4, 0xb, URZ ;  /* 0x0000000b04047899 */ /* 0x000fe400080006ff */
[----:B------:R-:W-:Y:S02]  /*1f20*/  UISETP.NE.AND UP0, UPT, UR5, 0x1a, UPT ;  /* 0x0000001a0500788c */ /* 0x000fe4000bf05270 */
[----:B------:R-:W-:Y:S02]  /*1f30*/  ULOP3.LUT UR32, UR28, UR4, URZ, 0xfc, !UPT ;  /* 0x000000041c207292 */ /* 0x000fe4000f8efcff */
[----:B------:R-:W-:Y:S02]  /*1f40*/  USEL UR9, URZ, 0x1, UP0 ;  /* 0x00000001ff097887 */ /* 0x000fe40008000000 */
[----:B------:R-:W-:-:S02]  /*1f50*/  USEL UR5, UR5, URZ, UP0 ;  /* 0x000000ff05057287 */ /* 0x000fc40008000000 */
[----:B------:R-:W-:Y:S02]  /*1f60*/  UIADD3 UR14, UP0, UPT, UR30, 0x180, URZ ;  /* 0x000001801e0e7890 */ /* 0x000fe4000ff1e0ff */
[----:B------:R-:W-:Y:S01]  /*1f70*/  ULEA UR8, UR5, UR6, 0x3 ;  /* 0x0000000605087291 */ /* 0x000fe2000f8e18ff */
[----:B------:R-:W-:Y:S01]  /*1f80*/  LOP3.LUT R12, R12, UR9, RZ, 0x3c, !PT ;  /* 0x000000090c0c7c12 */ /* 0x000fe2000f8e3cff */
[----:B------:R-:W-:Y:S02]  /*1f90*/  ULOP3.LUT UR4, UR27, UR4, URZ, 0xfc, !UPT ;  /* 0x000000041b047292 */ /* 0x000fe4000f8efcff */
[----:B------:R-:W-:Y:S01]  /*1fa0*/  USHF.L.U32 UR34, UR7, 0x5, URZ ;  /* 0x0000000507227899 */ /* 0x000fe200080006ff */
[----:B-1----:R-:W-:Y:S01]  /*1fb0*/  SHF.L.U32 R0, R12, 0x1f, RZ ;  /* 0x0000001f0c007819 */ /* 0x002fe200000006ff */
[----:B------:R-:W-:Y:S02]  /*1fc0*/  UIADD3 UR7, UPT, UPT, UR7, 0x1, URZ ;  /* 0x0000000107077890 */ /* 0x000fe4000fffe0ff */
[----:B------:R-:W-:Y:S01]  /*1fd0*/  UIADD3 UR16, UP1, UPT, UR30, 0x80, URZ ;  /* 0x000000801e107890 */ /* 0x000fe2000ff3e0ff */
[----:B------:R3:W4:Y:S01]  /*1fe0*/  SYNCS.PHASECHK.TRANS64.TRYWAIT P0, [UR8+0xd0], R0 ;  /* 0x0000d000ff0075a7 */ /* 0x0007220008001108 */
[----:B------:R-:W-:-:S02]  /*1ff0*/  ULEA UR32, UR32, UR6, 0x1 ;  /* 0x0000000620207291 */ /* 0x000fc4000f8e08ff */
[----:B------:R-:W-:Y:S02]  /*2000*/  ULEA UR4, UR4, UR6, 0x1 ;  /* 0x0000000604047291 */ /* 0x000fe4000f8e08ff */
[----:B------:R-:W-:Y:S02]  /*2010*/  UIADD3.X UR15, UPT, UPT, URZ, UR31, URZ, UP0, !UPT ;  /* 0x0000001fff0f7290 */ /* 0x000fe400087fe4ff */
[----:B------:R-:W-:Y:S02]  /*2020*/  UISETP.NE.AND UP0, UPT, UR7, UR25, UPT ;  /* 0x000000190700728c */ /* 0x000fe4000bf05270 */
[----:B------:R-:W-:Y:S02]  /*2030*/  UIADD3.X UR17, UPT, UPT, URZ, UR31, URZ, UP1, !UPT ;  /* 0x0000001fff117290 */ /* 0x000fe40008ffe4ff */
[----:B------:R-:W-:Y:S02]  /*2040*/  UIADD3 UR32, UPT, UPT, UR32, 0x3600, URZ ;  /* 0x0000360020207890 */ /* 0x000fe4000fffe0ff */
[----:B------:R-:W-:-:S02]  /*2050*/  UIADD3 UR8, UPT, UPT, UR4, 0x1d600, URZ ;  /* 0x0001d60004087890 */ /* 0x000fc4000fffe0ff */
[----:B------:R-:W-:Y:S02]  /*2060*/  UPRMT UR13, URZ, 0x5410, UR24 ;  /* 0x00005410ff0d7896 */ /* 0x000fe40008000018 */
[----:B------:R-:W-:Y:S01]  /*2070*/  UPRMT UR4, URZ, 0x5410, UR21 ;  /* 0x00005410ff047896 */ /* 0x000fe20008000015 */
[----:B------:R-:W-:Y:S01]  /*2080*/  UMOV UR18, 0x0 ;  /* 0x0000000000127882 */ /* 0x000fe20000000000 */
[----:B------:R-:W-:Y:S01]  /*2090*/  UMOV UR19, 0x10000000 ;  /* 0x1000000000137882 */ /* 0x000fe20000000000 */
[----:B------:R-:W-:Y:S01]  /*20a0*/  UMOV UR12, UR36 ;  /* 0x00000024000c7c82 */ /* 0x000fe20008000000 */
[----:B------:R-:W-:Y:S01]  /*20b0*/  UMOV UR9, UR33 ;  /* 0x0000002100097c82 */ /* 0x000fe20008000000 */
[----:B------:R-:W-:Y:S02]  /*20c0*/  UMOV UR10, UR34 ;  /* 0x00000022000a7c82 */ /* 0x000fe40008000000 */
[----:B------:R1:W-:Y:S02]  /*20d0*/  UTMALDG.3D.MULTICAST [UR32], [UR16], UR13, desc[UR18] ;  /* 0x00001220100073b4 */ /* 0x0003e4000801180d */
[----:B------:R2:W-:Y:S01]  /*20e0*/  UTMALDG.3D.MULTICAST [UR8], [UR14], UR4, desc[UR18] ;  /* 0x000012080e0073b4 */ /* 0x0005e20008011804 */
[----:B-1----:R-:W-:Y:S01]  /*20f0*/  UMOV UR13, UR25 ;  /* 0x00000019000d7c82 */ /* 0x002fe20008000000 */
[----:B--2---:R-:W-:Y:S01]  /*2100*/  UMOV UR4, UR5 ;  /* 0x0000000500047c82 */ /* 0x004fe20008000000 */
[----:B---3--:R-:W-:Y:S05]  /*2110*/  BRA.U UP0, `(.L_x_32) ;  /* 0xfffffffd003c7547 */ /* 0x008fea000b83ffff */
.L_x_26:
[----:B------:R-:W-:Y:S01]  /*2120*/  ULEA UR4, UR5, UR6, 0x3 ;  /* 0x0000000605047291 */ /* 0x000fe2000f8e18ff */
[----:B-1----:R-:W-:Y:S01]  /*2130*/  SHF.L.U32 R0, R12, 0x1f, RZ ;  /* 0x0000001f0c007819 */ /* 0x002fe200000006ff */
[----:B------:R-:W-:Y:S01]  /*2140*/  @!P1 SYNCS.ARRIVE.TRANS64.A1T0 RZ, [UR6+0x1d8], RZ ;  /* 0x0001d8ffffff99a7 */ /* 0x000fe20008100006 */
[----:B------:R-:W-:-:S06]  /*2150*/  UISETP.GT.AND UP0, UPT, UR43, UR42, UPT ;  /* 0x0000002a2b00728c */ /* 0x000fcc000bf04270 */
[----:B--2-4-:R1:W2:Y:S03]  /*2160*/  SYNCS.PHASECHK.TRANS64.TRYWAIT P0, [UR4+0xd0], R0 ;  /* 0x0000d000ff0075a7 */ /* 0x0142a60008001104 */
[----:B------:R-:W-:Y:S05]  /*2170*/  BRA.U !UP0, `(.L_x_33) ;  /* 0x0000000108d07547 */ /* 0x000fea000b800000 */
[----:B------:R-:W-:Y:S01]  /*2180*/  UIADD3 UR29, UPT, UPT, UR45, UR13, URZ ;  /* 0x0000000d2d1d7290 */ /* 0x000fe2000fffe0ff */
[----:B------:R-:W-:-:S11]  /*2190*/  UMOV UR4, UR5 ;  /* 0x0000000500047c82 */ /* 0x000fd60008000000 */
.L_x_39:
[----:B------:R-:W-:Y:S01]  /*21a0*/  ULEA UR17, UR4, UR6, 0x3 ;  /* 0x0000000604117291 */ /* 0x000fe2000f8e18ff */
[----:B--2---:R-:W-:Y:S01]  /*21b0*/  @!P3 MOV R2, 0x2000 ;  /* 0x000020000002b802 */ /* 0x004fe20000000f00 */
[----:B--2-4-:R-:W-:Y:S10]  /*21c0*/  @P0 BRA `(.L_x_34) ;  /* 0x00000000000c0947 */ /* 0x014ff40003800000 */
[----:B------:R-:W-:-:S04]  /*21d0*/  SHF.L.U32 R3, R12, 0x1f, RZ ;  /* 0x0000001f0c037819 */ /* 0x000fc800000006ff */
[----:B------:R-:W2:Y:S02]  /*21e0*/  SYNCS.PHASECHK.TRANS64.TRYWAIT P0, [UR17+0xd0], R3 ;  /* 0x0000d003ff0075a7 */ /* 0x000ea40008001111 */
[----:B--2---:R-:W-:Y:S05]  /*21f0*/  @!P0 BRA `(.L_x_35) ;  /* 0x0000006400008947 */ /* 0x004fea0003800000 */
.L_x_34:
[----:B------:R2:W-:Y:S01]  /*2200*/  @!P3 SYNCS.ARRIVE.TRANS64 RZ, [UR17], R2 ;  /* 0x00000002ffffb9a7 */ /* 0x0005e20008000011 */
[----:B------:R-:W-:-:S04]  /*2210*/  ULOP3.LUT UR5, UR26, 0x2, URZ, 0xfc, !UPT ;  /* 0x000000021a057892 */ /* 0x000fc8000f8efcff */
[----:B------:R-:W-:-:S09]  /*2220*/  UISETP.NE.AND UP0, UPT, UR5, 0x2, UPT ;  /* 0x000000020500788c */ /* 0x000fd2000bf05270 */
[----:B------:R-:W-:Y:S05]  /*2230*/  BRA.U UP0, `(.L_x_36) ;  /* 0x0000000100047547 */ /* 0x000fea000b800000 */
[----:B------:R-:W-:Y:S05]  /*2240*/  BPT.TRAP 0x1 ;  /* 0x000000040000795c */ /* 0x000fea0000300000 */
.L_x_36:
[----:B------:R-:W-:Y:S04]  /*2250*/  BSSY.RECONVERGENT B0, `(.L_x_37) ;  /* 0x0000003000007945 */ /* 0x000fe80003800200 */
[----:B------:R-:W-:Y:S05]  /*2260*/  @P2 BRA `(.L_x_38) ;  /* 0x0000000000042947 */ /* 0x000fea0003800000 */
[----:B------:R-:W-:Y:S05]  /*2270*/  BPT.TRAP 0x1 ;  /* 0x000000040000795c */ /* 0x000fea0000300000 */
.L_x_38:
[----:B------:R-:W-:Y:S05]  /*2280*/  BSYNC.RECONVERGENT B0 ;  /* 0x0000000000007941 */ /* 0x000fea0003800200 */
.L_x_37:
[----:B------:R-:W-:Y:S02]  /*2290*/  UIADD3 UR5, UPT, UPT, UR4, 0x1, URZ ;  /* 0x0000000104057890 */ /* 0x000fe4000fffe0ff */
[----:B------:R-:W-:Y:S02]  /*22a0*/  USHF.L.U32 UR4, UR4, 0xb, URZ ;  /* 0x0000000b04047899 */ /* 0x000fe400080006ff */
[----:B------:R-:W-:Y:S02]  /*22b0*/  UISETP.NE.AND UP0, UPT, UR5, 0x1a, UPT ;  /* 0x0000001a0500788c */ /* 0x000fe4000bf05270 */
[----:B------:R-:W-:Y:S02]  /*22c0*/  USHF.L.U32 UR18, UR13, 0x5, URZ ;  /* 0x000000050d127899 */ /* 0x000fe400080006ff */
[----:B------:R-:W-:Y:S02]  /*22d0*/  USEL UR8, URZ, 0x1, UP0 ;  /* 0x00000001ff087887 */ /* 0x000fe40008000000 */
[----:B------:R-:W-:-:S02]  /*22e0*/  USEL UR5, UR5, URZ, UP0 ;  /* 0x000000ff05057287 */ /* 0x000fc40008000000 */
[----:B------:R-:W-:Y:S02]  /*22f0*/  UIADD3 UR22, UP0, UPT, UR30, 0x180, URZ ;  /* 0x000001801e167890 */ /* 0x000fe4000ff1e0ff */
[----:B------:R-:W-:Y:S01]  /*2300*/  ULEA UR7, UR5, UR6, 0x3 ;  /* 0x0000000605077291 */ /* 0x000fe2000f8e18ff */
[----:B------:R-:W-:Y:S01]  /*2310*/  LOP3.LUT R12, R12, UR8, RZ, 0x3c, !PT ;  /* 0x000000080c0c7c12 */ /* 0x000fe2000f8e3cff */
[----:B------:R-:W-:Y:S02]  /*2320*/  ULOP3.LUT UR8, UR27, UR4, URZ, 0xfc, !UPT ;  /* 0x000000041b087292 */ /* 0x000fe4000f8efcff */
[----:B------:R-:W-:Y:S01]  /*2330*/  UIADD3 UR13, UPT, UPT, UR13, 0x1, URZ ;  /* 0x000000010d0d7890 */ /* 0x000fe2000fffe0ff */
[----:B-1----:R-:W-:Y:S01]  /*2340*/  SHF.L.U32 R0, R12, 0x1f, RZ ;  /* 0x0000001f0c007819 */ /* 0x002fe200000006ff */
[----:B------:R-:W-:Y:S02]  /*2350*/  UIADD3 UR14, UP1, UPT, UR30, 0x80, URZ ;  /* 0x000000801e0e7890 */ /* 0x000fe4000ff3e0ff */
[----:B------:R-:W-:Y:S01]  /*2360*/  UIADD3.X UR23, UPT, UPT, URZ, UR31, URZ, UP0, !UPT ;  /* 0x0000001fff177290 */ /* 0x000fe200087fe4ff */
[----:B------:R3:W4:Y:S01]  /*2370*/  SYNCS.PHASECHK.TRANS64.TRYWAIT P0, [UR7+0xd0], R0 ;  /* 0x0000d000ff0075a7 */ /* 0x0007220008001107 */
[----:B------:R-:W-:-:S02]  /*2380*/  ULOP3.LUT UR7, UR28, UR4, URZ, 0xfc, !UPT ;  /* 0x000000041c077292 */ /* 0x000fc4000f8efcff */
[----:B------:R-:W-:Y:S02]  /*2390*/  ULEA UR8, UR8, UR6, 0x1 ;  /* 0x0000000608087291 */ /* 0x000fe4000f8e08ff */
[----:B------:R-:W-:Y:S02]  /*23a0*/  ULEA UR7, UR7, UR6, 0x1 ;  /* 0x0000000607077291 */ /* 0x000fe4000f8e08ff */
[----:B------:R-:W-:Y:S02]  /*23b0*/  UISETP.NE.AND UP0, UPT, UR13, UR29, UPT ;  /* 0x0000001d0d00728c */ /* 0x000fe4000bf05270 */
[----:B------:R-:W-:Y:S02]  /*23c0*/  UIADD3 UR16, UPT, UPT, UR7, 0x3600, URZ ;  /* 0x0000360007107890 */ /* 0x000fe4000fffe0ff */
[----:B------:R-:W-:Y:S02]  /*23d0*/  UIADD3.X UR15, UPT, UPT, URZ, UR31, URZ, UP1, !UPT ;  /* 0x0000001fff0f7290 */ /* 0x000fe40008ffe4ff */
[----:B------:R-:W-:-:S02]  /*23e0*/  UPRMT UR7, URZ, 0x5410, UR24 ;  /* 0x00005410ff077896 */ /* 0x000fc40008000018 */
[----:B------:R-:W-:Y:S02]  /*23f0*/  UIADD3 UR8, UPT, UPT, UR8, 0x1d600, URZ ;  /* 0x0001d60008087890 */ /* 0x000fe4000fffe0ff */
[----:B------:R-:W-:Y:S01]  /*2400*/  UPRMT UR4, URZ, 0x5410, UR21 ;  /* 0x00005410ff047896 */ /* 0x000fe20008000015 */
[----:B------:R-:W-:Y:S01]  /*2410*/  UMOV UR32, 0x0 ;  /* 0x0000000000207882 */ /* 0x000fe20000000000 */
[----:B------:R-:W-:Y:S01]  /*2420*/  UMOV UR33, 0x10000000 ;  /* 0x1000000000217882 */ /* 0x000fe20000000000 */
[----:B------:R-:W-:Y:S01]  /*2430*/  UMOV UR19, UR35 ;  /* 0x0000002300137c82 */ /* 0x000fe20008000000 */
[----:B------:R-:W-:Y:S01]  /*2440*/  UMOV UR20, UR36 ;  /* 0x0000002400147c82 */ /* 0x000fe20008000000 */
[----:B------:R-:W-:Y:S01]  /*2450*/  UMOV UR12, UR36 ;  /* 0x00000024000c7c82 */ /* 0x000fe20008000000 */
[----:B------:R-:W-:Y:S01]  /*2460*/  UMOV UR9, UR17 ;  /* 0x0000001100097c82 */ /* 0x000fe20008000000 */
[----:B------:R-:W-:Y:S01]  /*2470*/  UMOV UR10, UR18 ;  /* 0x00000012000a7c82 */ /* 0x000fe20008000000 */
[----:B------:R-:W-:Y:S01]  /*2480*/  UTMALDG.3D.MULTICAST [UR16], [UR14], UR7, desc[UR32] ;  /* 0x000020100e0073b4 */ /* 0x000fe20008011807 */
[----:B------:R1:W-:Y:S02]  /*2490*/  UTMALDG.3D.MULTICAST [UR8], [UR22], UR4, desc[UR32] ;  /* 0x00002008160073b4 */ /* 0x0003e40008011804 */
[----:B-1----:R-:W-:Y:S01]  /*24a0*/  UMOV UR4, UR5 ;  /* 0x0000000500047c82 */ /* 0x002fe20008000000 */
[----:B---3--:R-:W-:Y:S05]  /*24b0*/  BRA.U UP0, `(.L_x_39) ;  /* 0xfffffffd00387547 */ /* 0x008fea000b83ffff */
.L_x_33:
[C---:B------:R-:W-:Y:S01]  /*24c0*/  LEA R3, R11.reuse, UR6, 0x3 ;  /* 0x000000060b037c11 */ /* 0x040fe2000f8e18ff */
[----:B------:R-:W-:Y:S01]  /*24d0*/  NOP ;  /* 0x0000000000007918 */ /* 0x000fe20000000000 */
[----:B-1----:R-:W-:Y:S02]  /*24e0*/  SHF.L.U32 R0, R10, 0x1f, RZ ;  /* 0x0000001f0a007819 */ /* 0x002fe400000006ff */
[----:B------:R-:W-:Y:S02]  /*24f0*/  LEA R4, R11, UR6, 0x4 ;  /* 0x000000060b047c11 */ /* 0x000fe4000f8e20ff */
[----:B--2-4-:R-:W1:Y:S02]  /*2500*/  SYNCS.PHASECHK.TRANS64.TRYWAIT P0, [R3+URZ+0x1e0], R0 ;  /* 0x0001e000030075a7 */ /* 0x014e6400080011ff */
[----:B-1----:R-:W-:Y:S05]  /*2510*/  @!P0 BRA `(.L_x_40) ;  /* 0x0000006000508947 */ /* 0x002fea0003800000 */
.L_x_148:
[----:B------:R-:W2:Y:S01]  /*2520*/  LDS.128 R4, [R4+0x270] ;  /* 0x0002700004047984 */ /* 0x000ea20000000c00 */
[----:B------:R-:W-:Y:S01]  /*2530*/  UISETP.GE.AND UP0, UPT, UR40, 0x1, UPT ;  /* 0x000000012800788c */ /* 0x000fe2000bf06270 */
[----:B------:R-:W-:Y:S01]  /*2540*/  @!PT LDS RZ, [RZ] ;  /* 0x00000000fffff984 */ /* 0x000fe20000000800 */
[----:B------:R-:W-:Y:S01]  /*2550*/  @!PT LDS RZ, [RZ] ;  /* 0x00000000fffff984 */ /* 0x000fe20000000800 */
[----:B------:R-:W-:Y:S01]  /*2560*/  @!PT LDS RZ, [RZ] ;  /* 0x00000000fffff984 */ /* 0x000fe20000000800 */
[----:B------:R-:W-:Y:S01]  /*2570*/  @!PT LDS RZ, [RZ] ;  /* 0x00000000fffff984 */ /* 0x000fe20000000800 */
[----:B------:R3:W-:Y:S06]  /*2580*/  MEMBAR.ALL.CTA ;  /* 0x0000000000007992 */ /* 0x0007ec0000008000 */
[----:B---3--:R-:W3:Y:S01]  /*2590*/  FENCE.VIEW.ASYNC.S ;  /* 0x00000000000073c6 */ /* 0x008ee20000000000 */
[----:B--2---:R-:W-:-:S13]  /*25a0*/  LOP3.LUT P0, RZ, R6, 0x1, RZ, 0xc0, !PT ;  /* 0x0000000106ff7812 */ /* 0x004fda000780c0ff */
[----:B---3--:R-:W-:Y:S01]  /*25b0*/  VOTEU.ANY UP1, P0 ;  /* 0x0000000000ff7886 */ /* 0x008fe20000020100 */
[----:B------:R-:W-:-:S13]  /*25c0*/  PLOP3.LUT P0, PT, PT, PT, UP1, 0x80, 0x8 ;  /* 0x000000000008781c */ /* 0x000fda0003f0f018 */
[----:B-1----:R-:W-:Y:S02]  /*25d0*/  @P0 LOP3.LUT R0, R5, 0xffff, RZ, 0xc0, !PT ;  /* 0x0000ffff05000812 */ /* 0x002fe400078ec0ff */
[----:B------:R-:W-:Y:S02]  /*25e0*/  @P0 MOV R2, R4 ;  /* 0x0000000400020202 */ /* 0x000fe40000000f00 */
[----:B------:R-:W-:Y:S01]  /*25f0*/  @P0 R2UR UR7, R0 ;  /* 0x00000000000702ca */ /* 0x000fe200000e0000 */
[----:B------:R-:W-:Y:S01]  /*2600*/  VIADD R0, R3, 0x1f0 ;  /* 0x000001f003007836 */ /* 0x000fe20000000000 */
[----:B------:R-:W-:Y:S02]  /*2610*/  @P0 SHF.R.U32.HI R4, RZ, 0x10, R5 ;  /* 0x00000010ff040819 */ /* 0x000fe40000011605 */
[----:B------:R-:W-:Y:S02]  /*2620*/  @P0 R2UR UR8, R2 ;  /* 0x00000000020802ca */ /* 0x000fe400000e0000 */
[----:B------:R-:W-:-:S02]  /*2630*/  PRMT R0, RZ, 0x654, R0 ;  /* 0x00000654ff007816 */ /* 0x000fc40000000000 */
[----:B------:R-:W-:Y:S02]  /*2640*/  @P0 R2UR UR4, R4 ;  /* 0x00000000040402ca */ /* 0x000fe400000e0000 */
[----:B------:R1:W-:Y:S03]  /*2650*/  SYNCS.ARRIVE.TRANS64.RED.A1T0 RZ, [R0+URZ], RZ ;  /* 0x000000ff00ff79a7 */ /* 0x0003e600081004ff */
[----:B------:R-:W-:-:S04]  /*2660*/  @UP1 UMOV UR37, UR7 ;  /* 0x0000000700251c82 */ /* 0x000fc80008000000 */
[----:B------:R-:W-:-:S04]  /*2670*/  @UP1 UMOV UR38, UR8 ;  /* 0x0000000800261c82 */ /* 0x000fc80008000000 */
[----:B------:R-:W-:Y:S01]  /*2680*/  @UP1 UMOV UR36, UR4 ;  /* 0x0000000400241c82 */ /* 0x000fe20008000000 */
[----:B------:R-:W-:Y:S05]  /*2690*/  BRA.U !UP0, `(.L_x_41) ;  /* 0x0000000108d47547 */ /* 0x000fea000b800000 */
[----:B------:R-:W2:Y:S01]  /*26a0*/  LDCU.128 UR12, c[0x0][0xb10] ;  /* 0x00016200ff0c77ac */ /* 0x000ea20008000c00 */
[----:B------:R-:W3:Y:S01]  /*26b0*/  LDCU UR29, c[0x0][0xb20] ;  /* 0x00016400ff1d77ac */ /* 0x000ee20008000800 */
[----:B------:R-:W4:Y:S01]  /*26c0*/  LDCU UR20, c[0x0][0xb0c] ;  /* 0x00016180ff1477ac */ /* 0x000f220008000800 */
[----:B------:R-:W1:Y:S01]  /*26d0*/  LDCU.64 UR10, c[0x0][0xb28] ;  /* 0x00016500ff0a77ac */ /* 0x000e620008000a00 */
[----:B------:R-:W-:Y:S02]  /*26e0*/  UISETP.NE.AND UP3, UPT, UR40, 0x1, UPT ;  /* 0x000000012800788c */ /* 0x000fe4000bf65270 */
[----:B--2---:R-:W-:Y:S02]  /*26f0*/  UIMAD.WIDE.U32 UR16, UR39, UR15, URZ ;  /* 0x0000000f271072a5 */ /* 0x004fe4000f8e00ff */
[----:B------:R-:W-:Y:S02]  /*2700*/  UIMAD.WIDE.U32 UR8, UR41, UR12, URZ ;  /* 0x0000000c290872a5 */ /* 0x000fe4000f8e00ff */
[----:B------:R-:W-:-:S02]  /*2710*/  UISETP.NE.AND UP0, UPT, UR14, 0x1, UPT ;  /* 0x000000010e00788c */ /* 0x000fc4000bf05270 */
[----:B------:R-:W-:Y:S01]  /*2720*/  UIMAD.WIDE.U32 UR22, UR37, UR15, URZ ;  /* 0x0000000f251672a5 */ /* 0x000fe2000f8e00ff */
[----:B------:R-:W-:Y:S02]  /*2730*/  UMOV UR16, UR17 ;  /* 0x0000001100107c82 */ /* 0x000fe40008000000 */
[----:B------:R-:W-:Y:S01]  /*2740*/  UMOV UR8, UR9 ;  /* 0x0000000900087c82 */ /* 0x000fe20008000000 */
[----:B---3--:R-:W-:Y:S02]  /*2750*/  USHF.R.U32.HI UR16, URZ, UR29, UR16 ;  /* 0x0000001dff107299 */ /* 0x008fe40008011610 */
[----:B----4-:R-:W-:Y:S02]  /*2760*/  UISETP.NE.AND UP2, UPT, UR20, 0x1, UPT ;  /* 0x000000011400788c */ /* 0x010fe4000bf45270 */
[----:B------:R-:W-:Y:S02]  /*2770*/  USHF.R.U32.HI UR8, URZ, UR13, UR8 ;  /* 0x0000000dff087299 */ /* 0x000fe40008011608 */
[----:B------:R-:W-:-:S02]  /*2780*/  USEL UR7, UR39, UR16, !UP0 ;  /* 0x0000001027077287 */ /* 0x000fc4000c000000 */
[----:B------:R-:W-:Y:S02]  /*2790*/  USEL UR8, UR41, UR8, !UP2 ;  /* 0x0000000829087287 */ /* 0x000fe4000d000000 */
[----:B-1----:R-:W-:Y:S01]  /*27a0*/  UIMAD.WIDE.U32 UR16, UR7, UR10, URZ ;  /* 0x0000000a071072a5 */ /* 0x002fe2000f8e00ff */
[----:B------:R-:W-:Y:S01]  /*27b0*/  UMOV UR4, UR23 ;  /* 0x0000001700047c82 */ /* 0x000fe20008000000 */
[----:B------:R-:W-:Y:S02]  /*27c0*/  UIMAD.WIDE.U32 UR18, UR38, UR12, URZ ;  /* 0x0000000c261272a5 */ /* 0x000fe4000f8e00ff */
[----:B------:R-:W-:-:S03]  /*27d0*/  UIMAD.WIDE.U32 UR22, UR8, UR10, URZ ;  /* 0x0000000a081672a5 */ /* 0x000fc6000f8e00ff */
[----:B------:R-:W-:Y:S01]  /*27e0*/  UMOV UR16, UR17 ;  /* 0x0000001100107c82 */ /* 0x000fe20008000000 */
[----:B------:R-:W-:Y:S02]  /*27f0*/  USHF.R.U32.HI UR4, URZ, UR29, UR4 ;  /* 0x0000001dff047299 */ /* 0x000fe40008011604 */
[----:B------:R-:W-:Y:S01]  /*2800*/  @UP3 USHF.R.U32.HI UR7, URZ, UR11, UR16 ;  /* 0x0000000bff073299 */ /* 0x000fe20008011610 */
[----:B------:R-:W-:Y:S01]  /*2810*/  UMOV UR18, UR19 ;  /* 0x0000001300127c82 */ /* 0x000fe20008000000 */
[----:B------:R-:W-:Y:S01]  /*2820*/  UMOV UR22, UR23 ;  /* 0x0000001700167c82 */ /* 0x000fe20008000000 */
[----:B------:R-:W-:Y:S02]  /*2830*/  USHF.R.U32.HI UR13, URZ, UR13, UR18 ;  /* 0x0000000dff0d7299 */ /* 0x000fe40008011612 */
[----:B------:R-:W-:Y:S02]  /*2840*/  USEL UR4, UR37, UR4, !UP0 ;  /* 0x0000000425047287 */ /* 0x000fe4000c000000 */
[----:B------:R-:W-:-:S02]  /*2850*/  @UP3 USHF.R.U32.HI UR8, URZ, UR11, UR22 ;  /* 0x0000000bff083299 */ /* 0x000fc40008011616 */
[----:B------:R-:W-:Y:S02]  /*2860*/  UIMAD UR9, UR40, UR7, URZ ;  /* 0x00000007280972a4 */ /* 0x000fe4000f8e02ff */
[----:B------:R-:W-:Y:S02]  /*2870*/  USEL UR7, UR38, UR13, !UP2 ;  /* 0x0000000d26077287 */ /* 0x000fe4000d000000 */
[----:B------:R-:W-:Y:S02]  /*2880*/  UIMAD UR12, UR40, UR8, URZ ;  /* 0x00000008280c72a4 */ /* 0x000fe4000f8e02ff */
[----:B------:R-:W-:Y:S02]  /*2890*/  UISETP.GE.AND UP0, UPT, UR4, UR9, UPT ;  /* 0x000000090400728c */ /* 0x000fe4000bf06270 */
[----:B------:R-:W-:Y:S02]  /*28a0*/  UIMAD.WIDE.U32 UR16, UR4, UR10, URZ ;  /* 0x0000000a041072a5 */ /* 0x000fe4000f8e00ff */
[----:B------:R-:W-:-:S02]  /*28b0*/  UISETP.GE.OR UP0, UPT, UR7, UR12, UP0 ;  /* 0x0000000c0700728c */ /* 0x000fc40008706670 */
        /* <DEDUP_REMOVED lines=19> */
.L_x_41:
[----:B------:R-:W2:Y:S02]  /*29f0*/  LDCU UR4, c[0x0][0xb30] ;  /* 0x00016600ff0477ac */ /* 0x000ea40008000800 */
[----:B--2---:R-:W-:-:S09]  /*2a00*/  UISETP.NE.AND UP0, UPT, UR4, 0x1, UPT ;  /* 0x000000010400788c */ /* 0x004fd2000bf05270 */
[----:B------:R-:W-:Y:S05]  /*2a10*/  BRA.U UP0, `(.L_x_42) ;  /* 0x0000000100447547 */ /* 0x000fea000b800000 */
        /* <DEDUP_REMOVED lines=17> */
.L_x_42:
[----:B------:R-:W-:Y:S01]  /*2b30*/  VIADD R11, R11, 0x1 ;  /* 0x000000010b0b7836 */ /* 0x000fe20000000000 */
[----:B------:R-:W-:Y:S02]  /*2b40*/  R2UR UR7, R48 ;  /* 0x00000000300772ca */ /* 0x000fe400000e0000 */
[----:B------:R-:W-:Y:S02]  /*2b50*/  R2UR UR4, R47 ;  /* 0x000000002f0472ca */ /* 0x000fe400000e0000 */
[C---:B------:R-:W-:Y:S02]  /*2b60*/  ISETP.NE.AND P0, PT, R11.reuse, 0x2, PT ;  /* 0x000000020b00780c */ /* 0x040fe40003f05270 */
[----:B------:R-:W-:Y:S02]  /*2b70*/  PLOP3.LUT P1, PT, PT, PT, PT, 0x80, 0x8 ;  /* 0x000000000008781c */ /* 0x000fe40003f2f070 */
[----:B-1----:R-:W-:Y:S02]  /*2b80*/  SEL R0, RZ, 0x1, P0 ;  /* 0x00000001ff007807 */ /* 0x002fe40000000000 */
[----:B------:R-:W-:-:S02]  /*2b90*/  SEL R11, R11, RZ, P0 ;  /* 0x000000ff0b0b7207 */ /* 0x000fc40000000000 */
[----:B------:R-:W-:Y:S01]  /*2ba0*/  LOP3.LUT R10, R10, R0, RZ, 0x3c, !PT ;  /* 0x000000000a0a7212 */ /* 0x000fe200078e3cff */
[----:B------:R-:W-:Y:S02]  /*2bb0*/  UIADD3 UR29, UPT, UPT, UR38, UR7, URZ ;  /* 0x00000007261d7290 */ /* 0x000fe4000fffe0ff */
[----:B------:R-:W-:Y:S01]  /*2bc0*/  UIADD3 UR32, UPT, UPT, UR37, UR4, URZ ;  /* 0x0000000425207290 */ /* 0x000fe2000fffe0ff */
[----:B------:R-:W-:Y:S11]  /*2bd0*/  BRA.U UP1, `(.L_x_43) ;  /* 0xfffffff101187547 */ /* 0x000ff6000b83ffff */
[----:B------:R-:W-:Y:S01]  /*2be0*/  UIADD3 UR7, UPT, UPT, UR6, 0xd0, URZ ;  /* 0x000000d006077890 */ /* 0x000fe2000fffe0ff */
[----:B------:R-:W-:-:S03]  /*2bf0*/  SHF.L.U32 R2, R12, 0x1f, RZ ;  /* 0x0000001f0c027819 */ /* 0x000fc600000006ff */
[----:B------:R-:W-:-:S09]  /*2c00*/  ULEA UR4, UR5, UR7, 0x3 ;  /* 0x0000000705047291 */ /* 0x000fd2000f8e18ff */
[----:B------:R-:W1:Y:S02]  /*2c10*/  SYNCS.PHASECHK.TRANS64.TRYWAIT P0, [UR4], R2 ;  /* 0x00000002ff0075a7 */ /* 0x000e640008001104 */
[----:B-1----:R-:W-:Y:S05]  /*2c20*/  @!P0 BRA `(.L_x_44) ;  /* 0x0000005800a08947 */ /* 0x002fea0003800000 */
.L_x_150:
[----:B------:R-:W-:-:S04]  /*2c30*/  UIADD3 UR4, UPT, UPT, UR5, 0x1, URZ ;  /* 0x0000000105047890 */ /* 0x000fc8000fffe0ff */
[----:B------:R-:W-:-:S04]  /*2c40*/  UISETP.NE.AND UP0, UPT, UR4, 0x1a, UPT ;  /* 0x0000001a0400788c */ /* 0x000fc8000bf05270 */
[----:B------:R-:W-:Y:S02]  /*2c50*/  USEL UR6, URZ, 0x1, UP0 ;  /* 0x00000001ff067887 */ /* 0x000fe40008000000 */
[----:B------:R-:W-:-:S04]  /*2c60*/  USEL UR4, UR4, URZ, UP0 ;  /* 0x000000ff04047287 */ /* 0x000fc80008000000 */
[----:B------:R-:W-:Y:S01]  /*2c70*/  ULEA UR5, UR4, UR7, 0x3 ;  /* 0x0000000704057291 */ /* 0x000fe2000f8e18ff */
[----:B-1----:R-:W-:-:S04]  /*2c80*/  LOP3.LUT R2, R12, UR6, RZ, 0x3c, !PT ;  /* 0x000000060c027c12 */ /* 0x002fc8000f8e3cff */
[----:B------:R-:W-:-:S04]  /*2c90*/  SHF.L.U32 R3, R2, 0x1f, RZ ;  /* 0x0000001f02037819 */ /* 0x000fc800000006ff */
[----:B------:R-:W1:Y:S02]  /*2ca0*/  SYNCS.PHASECHK.TRANS64.TRYWAIT P0, [UR5], R3 ;  /* 0x00000003ff0075a7 */ /* 0x000e640008001105 */
[----:B-1----:R-:W-:Y:S05]  /*2cb0*/  @!P0 BRA `(.L_x_45) ;  /* 0x0000005800948947 */ /* 0x002fea0003800000 */
.L_x_152:
[----:B------:R-:W-:-:S04]  /*2cc0*/  UIADD3 UR4, UPT, UPT, UR4, 0x1, URZ ;  /* 0x0000000104047890 */ /* 0x000fc8000fffe0ff */
[----:B------:R-:W-:-:S04]  /*2cd0*/  UISETP.NE.AND UP0, UPT, UR4, 0x1a, UPT ;  /* 0x0000001a0400788c */ /* 0x000fc8000bf05270 */
[----:B------:R-:W-:Y:S02]  /*2ce0*/  USEL UR6, URZ, 0x1, UP0 ;  /* 0x00000001ff067887 */ /* 0x000fe40008000000 */
[----:B------:R-:W-:-:S04]  /*2cf0*/  USEL UR4, UR4, URZ, UP0 ;  /* 0x000000ff04047287 */ /* 0x000fc80008000000 */
[----:B------:R-:W-:Y:S01]  /*2d00*/  ULEA UR5, UR4, UR7, 0x3 ;  /* 0x0000000704057291 */ /* 0x000fe2000f8e18ff */
[----:B------:R-:W-:-:S04]  /*2d10*/  LOP3.LUT R2, R2, UR6, RZ, 0x3c, !PT ;  /* 0x0000000602027c12 */ /* 0x000fc8000f8e3cff */
[----:B-1----:R-:W-:-:S04]  /*2d20*/  SHF.L.U32 R3, R2, 0x1f, RZ ;  /* 0x0000001f02037819 */ /* 0x002fc800000006ff */
[----:B------:R-:W1:Y:S02]  /*2d30*/  SYNCS.PHASECHK.TRANS64.TRYWAIT P0, [UR5], R3 ;  /* 0x00000003ff0075a7 */ /* 0x000e640008001105 */
[----:B-1----:R-:W-:Y:S05]  /*2d40*/  @!P0 BRA `(.L_x_46) ;  /* 0x0000005800888947 */ /* 0x002fea0003800000 */
.L_x_154:
        /* <DEDUP_REMOVED lines=9> */
.L_x_156:
        /* <DEDUP_REMOVED lines=9> */
.L_x_158:
        /* <DEDUP_REMOVED lines=9> */
.L_x_160:
        /* <DEDUP_REMOVED lines=9> */
.L_x_162:
        /* <DEDUP_REMOVED lines=9> */
.L_x_164:
        /* <DEDUP_REMOVED lines=9> */
.L_x_166:
        /* <DEDUP_REMOVED lines=9> */
.L_x_168:
        /* <DEDUP_REMOVED lines=9> */
.L_x_170:
        /* <DEDUP_REMOVED lines=9> */
.L_x_172:
        /* <DEDUP_REMOVED lines=9> */
.L_x_174:
        /* <DEDUP_REMOVED lines=9> */
.L_x_176:
        /* <DEDUP_REMOVED lines=9> */
.L_x_178:
        /* <DEDUP_REMOVED lines=9> */
.L_x_180:
        /* <DEDUP_REMOVED lines=9> */
.L_x_182:
        /* <DEDUP_REMOVED lines=9> */
.L_x_184:
        /* <DEDUP_REMOVED lines=9> */
.L_x_186:
        /* <DEDUP_REMOVED lines=9> */
.L_x_188:
        /* <DEDUP_REMOVED lines=9> */
.L_x_190:
        /* <DEDUP_REMOVED lines=9> */
.L_x_192:
        /* <DEDUP_REMOVED lines=9> */
.L_x_194:
        /* <DEDUP_REMOVED lines=9> */
.L_x_196:
        /* <DEDUP_REMOVED lines=9> */
.L_x_198:
[----:B------:R-:W-:-:S04]  /*39b0*/  UIADD3 UR4, UPT, UPT, UR4, 0x1, URZ ;  /* 0x0000000104047890 */ /* 0x000fc8000fffe0ff */
[----:B------:R-:W-:-:S04]  /*39c0*/  UISETP.NE.AND UP0, UPT, UR4, 0x1a, UPT ;  /* 0x0000001a0400788c */ /* 0x000fc8000bf05270 */
[----:B------:R-:W-:Y:S02]  /*39d0*/  USEL UR5, URZ, 0x1, UP0 ;  /* 0x00000001ff057887 */ /* 0x000fe40008000000 */
[----:B------:R-:W-:-:S04]  /*39e0*/  USEL UR4, UR4, URZ, UP0 ;  /* 0x000000ff04047287 */ /* 0x000fc80008000000 */
[----:B------:R-:W-:Y:S01]  /*39f0*/  ULEA UR4, UR4, UR7, 0x3 ;  /* 0x0000000704047291 */ /* 0x000fe2000f8e18ff */
[----:B------:R-:W-:-:S04]  /*3a00*/  LOP3.LUT R2, R2, UR5, RZ, 0x3c, !PT ;  /* 0x0000000502027c12 */ /* 0x000fc8000f8e3cff */
[----:B------:R-:W-:Y:S01]  /*3a10*/  SHF.L.U32 R2, R2, 0x1f, RZ ;  /* 0x0000001f02027819 */ /* 0x000fe200000006ff */
[----:B-1----:R-:W-:-:S07]  /*3a20*/  IMAD.U32 R0, RZ, RZ, UR4 ;  /* 0x00000004ff007e24 */ /* 0x002fce000f8e00ff */
.L_x_69:
[----:B-1----:R1:W2:Y:S02]  /*3a30*/  SYNCS.PHASECHK.TRANS64.TRYWAIT P0, [R0+URZ], R2 ;  /* 0x00000002000075a7 */ /* 0x0022a400080011ff */
[----:B--2---:R-:W-:Y:S05]  /*3a40*/  @!P0 NANOSLEEP.SYNCS 0x989680 ;  /* 0x009896800000895d */ /* 0x004fea0003900000 */
[----:B------:R-:W2:Y:S02]  /*3a50*/  @!P0 SYNCS.PHASECHK.TRANS64 P0, [R0+URZ], R2 ;  /* 0x00000002000085a7 */ /* 0x000ea400080010ff */
[----:B--2---:R-:W-:Y:S05]  /*3a60*/  @P0 EXIT ;  /* 0x000000000000094d */ /* 0x004fea0003800000 */
[----:B------:R-:W-:Y:S05]  /*3a70*/  BRA `(.L_x_69) ;  /* 0xfffffffc00ec7947 */ /* 0x000fea000383ffff */
.L_x_23:
[----:B------:R-:W-:-:S04]  /*3a80*/  UISETP.NE.AND UP0, UPT, UR54, URZ, UPT ;  /* 0x000000ff3600728c */ /* 0x000fc8000bf05270 */
[----:B------:R-:W-:-:S09]  /*3a90*/  UISETP.NE.OR UP0, UPT, UR22, 0x1, UP0 ;  /* 0x000000011600788c */ /* 0x000fd20008705670 */
[----:B------:R-:W-:Y:S05]  /*3aa0*/  BRA.U UP0, `(.L_x_70) ;  /* 0x0000000500487547 */ /* 0x000fea000b800000 */
[----:B------:R-:W-:Y:S01]  /*3ab0*/  ISETP.GE.U32.AND P2, PT, R0, 0x4, PT ;  /* 0x000000040000780c */ /* 0x000fe20003f46070 */
[----:B------:R-:W-:Y:S01]  /*3ac0*/  IMAD.MOV.U32 R12, RZ, RZ, 0x1 ;  /* 0x00000001ff0c7424 */ /* 0x000fe200078e00ff */
[----:B------:R-:W-:Y:S02]  /*3ad0*/  CS2R R10, SRZ ;  /* 0x00000000000a7805 */ /* 0x000fe4000001ff00 */
[----:B------:R-:W-:Y:S01]  /*3ae0*/  CS2R R8, SRZ ;  /* 0x0000000000087805 */ /* 0x000fe2000001ff00 */
[----:B------:R-:W-:Y:S01]  /*3af0*/  UMOV UR6, 0x400 ;  /* 0x0000040000067882 */ /* 0x000fe20000000000 */
[----:B------:R-:W-:Y:S01]  /*3b00*/  UMOV UR5, URZ ;  /* 0x000000ff00057c82 */ /* 0x000fe20008000000 */
[----:B------:R-:W-:-:S12]  /*3b10*/  ULEA UR6, UR54, UR6, 0x18 ;  /* 0x0000000636067291 */ /* 0x000fd8000f8ec0ff */
.L_x_74:
[----:B------:R-:W-:Y:S02]  /*3b20*/  LEA R2, R8, UR6, 0x3 ;  /* 0x0000000608027c11 */ /* 0x000fe4000f8e18ff */
[----:B------:R-:W-:-:S03]  /*3b30*/  SHF.L.U32 R4, R9, 0x1f, RZ ;  /* 0x0000001f09047819 */ /* 0x000fc600000006ff */
[----:B------:R-:W-:Y:S01]  /*3b40*/  VIADD R5, R2, 0x250 ;  /* 0x0000025002057836 */ /* 0x000fe20000000000 */
[----:B------:R-:W2:Y:S02]  /*3b50*/  SYNCS.PHASECHK.TRANS64.TRYWAIT P0, [R2+URZ+0x240], R4 ;  /* 0x00024004020075a7 */ /* 0x000ea400080011ff */
[----:B--2---:R-:W-:Y:S05]  /*3b60*/  @!P0 BRA `(.L_x_71) ;  /* 0x0000005400288947 */ /* 0x004fea0003800000 */
.L_x_199:
[----:B------:R-:W-:Y:S01]  /*3b70*/  ULEA UR4, UR5, UR6, 0x3 ;  /* 0x0000000605047291 */ /* 0x000fe2000f8e18ff */
[----:B--2---:R-:W-:Y:S01]  /*3b80*/  PRMT R2, RZ, 0x654, R5 ;  /* 0x00000654ff027816 */ /* 0x004fe20000000005 */
[----:B------:R-:W-:Y:S01]  /*3b90*/  @!P2 IMAD.MOV.U32 R4, RZ, RZ, 0x10 ;  /* 0x00000010ff04a424 */ /* 0x000fe200078e00ff */
[----:B------:R-:W-:Y:S01]  /*3ba0*/  SHF.L.U32 R5, R12, 0x1f, RZ ;  /* 0x0000001f0c057819 */ /* 0x000fe200000006ff */
[----:B------:R-:W-:Y:S01]  /*3bb0*/  UIADD3 UR7, UPT, UPT, UR4, 0x1e0, URZ ;  /* 0x000001e004077890 */ /* 0x000fe2000fffe0ff */
[----:B------:R2:W-:Y:S05]  /*3bc0*/  SYNCS.ARRIVE.TRANS64.RED.A1T0 RZ, [R2+URZ], RZ ;  /* 0x000000ff02ff79a7 */ /* 0x0005ea00081004ff */
[----:B------:R-:W-:Y:S01]  /*3bd0*/  IMAD.U32 R6, RZ, RZ, UR7 ;  /* 0x00000007ff067e24 */ /* 0x000fe2000f8e00ff */
[----:B------:R-:W3:Y:S04]  /*3be0*/  SYNCS.PHASECHK.TRANS64.TRYWAIT P0, [UR4+0x1f0], R5 ;  /* 0x0001f005ff0075a7 */ /* 0x000ee80008001104 */
[----:B------:R-:W-:Y:S01]  /*3bf0*/  PRMT R6, R0, 0x654, R6 ;  /* 0x0000065400067816 */ /* 0x000fe20000000006 */
[----:B--23--:R-:W-:Y:S06]  /*3c00*/  @!P0 BRA `(.L_x_72) ;  /* 0x0000005400148947 */ /* 0x00cfec0003800000 */
.L_x_201:
[----:B------:R-:W-:Y:S01]  /*3c10*/  ULEA UR8, UR5, UR6, 0x4 ;  /* 0x0000000605087291 */ /* 0x000fe2000f8e20ff */
[----:B------:R-:W-:Y:S01]  /*3c20*/  SEL R3, R6, R3, !P2 ;  /* 0x0000000306037207 */ /* 0x000fe20005000000 */
[----:B------:R-:W-:Y:S01]  /*3c30*/  UIADD3 UR9, UPT, UPT, UR4, 0x1e0, URZ ;  /* 0x000001e004097890 */ /* 0x000fe2000fffe0ff */
[----:B--2---:R-:W-:Y:S01]  /*3c40*/  LEA R2, R11, UR6, 0x3 ;  /* 0x000000060b027c11 */ /* 0x004fe2000f8e18ff */
[----:B------:R-:W-:Y:S01]  /*3c50*/  UIADD3 UR8, UPT, UPT, UR8, 0x270, URZ ;  /* 0x0000027008087890 */ /* 0x000fe2000fffe0ff */
[----:B------:R2:W-:Y:S01]  /*3c60*/  @!P2 SYNCS.ARRIVE.TRANS64.RED RZ, [R3+URZ], R4 ;  /* 0x0000000403ffa9a7 */ /* 0x0005e200080004ff */
[----:B------:R-:W-:Y:S01]  /*3c70*/  UIADD3 UR4, UPT, UPT, UR5, 0x1, URZ ;  /* 0x0000000105047890 */ /* 0x000fe2000fffe0ff */
[----:B------:R-:W-:-:S03]  /*3c80*/  VIADD R8, R8, 0x1 ;  /* 0x0000000108087836 */ /* 0x000fc60000000000 */
[----:B------:R-:W-:Y:S02]  /*3c90*/  UISETP.NE.AND UP0, UPT, UR4, 0x2, UPT ;  /* 0x000000020400788c */ /* 0x000fe4000bf05270 */
[----:B------:R-:W-:Y:S01]  /*3ca0*/  ISETP.NE.AND P0, PT, R8, 0x2, PT ;  /* 0x000000020800780c */ /* 0x000fe20003f05270 */
[----:B------:R-:W-:Y:S06]  /*3cb0*/  UGETNEXTWORKID.BROADCAST [UR8], [UR9] ;  /* 0x00000000080073ca */ /* 0x000fec0008000100 */
[----:B------:R-:W-:Y:S02]  /*3cc0*/  USEL UR7, URZ, 0x1, UP0 ;  /* 0x00000001ff077887 */ /* 0x000fe40008000000 */
[----:B------:R-:W-:-:S04]  /*3cd0*/  USEL UR5, UR4, URZ, UP0 ;  /* 0x000000ff04057287 */ /* 0x000fc80008000000 */
[----:B------:R-:W-:Y:S02]  /*3ce0*/  LOP3.LUT R12, R12, UR7, RZ, 0x3c, !PT ;  /* 0x000000070c0c7c12 */ /* 0x000fe4000f8e3cff */
[----:B--2---:R-:W-:-:S04]  /*3cf0*/  SHF.L.U32 R4, R10, 0x1f, RZ ;  /* 0x0000001f0a047819 */ /* 0x004fc800000006ff */
[----:B------:R-:W2:Y:S02]  /*3d00*/  SYNCS.PHASECHK.TRANS64.TRYWAIT P1, [R2+URZ+0x1e0], R4 ;  /* 0x0001e004020075a7 */ /* 0x000ea400080211ff */
[----:B--2---:R-:W-:Y:S05]  /*3d10*/  @!P1 BRA `(.L_x_73) ;  /* 0x0000005000e89947 */ /* 0x004fea0003800000 */
.L_x_202:
[C---:B--2---:R-:W-:Y:S01]  /*3d20*/  LEA R4, R11.reuse, UR6, 0x4 ;  /* 0x000000060b047c11 */ /* 0x044fe2000f8e20ff */
[----:B------:R-:W-:Y:S01]  /*3d30*/  VIADD R2, R2, 0x1f0 ;  /* 0x000001f002027836 */ /* 0x000fe20000000000 */
[----:B------:R-:W-:Y:S01]  /*3d40*/  SEL R8, R8, RZ, P0 ;  /* 0x000000ff08087207 */ /* 0x000fe20000000000 */
[----:B------:R-:W-:-:S03]  /*3d50*/  VIADD R11, R11, 0x1 ;  /* 0x000000010b0b7836 */ /* 0x000fc60000000000 */
[----:B------:R-:W2:Y:S01]  /*3d60*/  LDS.128 R4, [R4+0x270] ;  /* 0x0002700004047984 */ /* 0x000ea20000000c00 */
[----:B------:R-:W-:Y:S02]  /*3d70*/  PRMT R2, RZ, 0x654, R2 ;  /* 0x00000654ff027816 */ /* 0x000fe40000000002 */
[C---:B------:R-:W-:Y:S01]  /*3d80*/  ISETP.NE.AND P1, PT, R11.reuse, 0x2, PT ;  /* 0x000000020b00780c */ /* 0x040fe20003f25270 */
[----:B------:R-:W-:Y:S01]  /*3d90*/  @!PT LDS RZ, [RZ] ;  /* 0x00000000fffff984 */ /* 0x000fe20000000800 */
[----:B------:R-:W-:Y:S01]  /*3da0*/  @!PT LDS RZ, [RZ] ;  /* 0x00000000fffff984 */ /* 0x000fe20000000800 */
[----:B------:R-:W-:Y:S01]  /*3db0*/  @!PT LDS RZ, [RZ] ;  /* 0x00000000fffff984 */ /* 0x000fe20000000800 */
[----:B------:R-:W-:Y:S01]  /*3dc0*/  @!PT LDS RZ, [RZ] ;  /* 0x00000000fffff984 */ /* 0x000fe20000000800 */
[----:B------:R3:W-:Y:S06]  /*3dd0*/  MEMBAR.ALL.CTA ;  /* 0x0000000000007992 */ /* 0x0007ec0000008000 */
[----:B---3--:R-:W3:Y:S01]  /*3de0*/  FENCE.VIEW.ASYNC.S ;  /* 0x00000000000073c6 */ /* 0x008ee20000000000 */
[----:B------:R-:W-:Y:S01]  /*3df0*/  SEL R11, R11, RZ, P1 ;  /* 0x000000ff0b0b7207 */ /* 0x000fe20000800000 */
[----:B---3--:R3:W-:Y:S01]  /*3e00*/  SYNCS.ARRIVE.TRANS64.RED.A1T0 RZ, [R2+URZ], RZ ;  /* 0x000000ff02ff79a7 */ /* 0x0087e200081004ff */
[----:B--2---:R-:W-:-:S02]  /*3e10*/  LOP3.LUT P3, RZ, R6, 0x1, RZ, 0xc0, !PT ;  /* 0x0000000106ff7812 */ /* 0x004fc4000786c0ff */
[----:B------:R-:W-:-:S04]  /*3e20*/  SEL R4, RZ, 0x1, P1 ;  /* 0x00000001ff047807 */ /* 0x000fc80000800000 */
[----:B------:R-:W-:Y:S02]  /*3e30*/  LOP3.LUT R10, R10, R4, RZ, 0x3c, !PT ;  /* 0x000000040a0a7212 */ /* 0x000fe400078e3cff */
[----:B---3--:R-:W-:-:S04]  /*3e40*/  SEL R2, RZ, 0x1, P0 ;  /* 0x00000001ff027807 */ /* 0x008fc80000000000 */
[----:B------:R-:W-:Y:S01]  /*3e50*/  LOP3.LUT R9, R9, R2, RZ, 0x3c, !PT ;  /* 0x0000000209097212 */ /* 0x000fe200078e3cff */
[----:B------:R-:W-:Y:S06]  /*3e60*/  @P3 BRA `(.L_x_74) ;  /* 0xfffffffc002c3947 */ /* 0x000fec000383ffff */
[----:B------:R-:W-:Y:S01]  /*3e70*/  ULEA UR4, UR5, UR6, 0x3 ;  /* 0x0000000605047291 */ /* 0x000fe2000f8e18ff */
[----:B------:R-:W-:-:S08]  /*3e80*/  SHF.L.U32 R2, R12, 0x1f, RZ ;  /* 0x0000001f0c027819 */ /* 0x000fd000000006ff */
[----:B------:R-:W2:Y:S02]  /*3e90*/  SYNCS.PHASECHK.TRANS64 P0, [UR4+0x1f0], R2 ;  /* 0x0001f002ff0075a7 */ /* 0x000ea40008001004 */
[----:B--2---:R-:W-:Y:S05]  /*3ea0*/  @P0 BRA `(.L_x_75) ;  /* 0x0000000000080947 */ /* 0x004fea0003800000 */
[----:B------:R-:W2:Y:S02]  /*3eb0*/  SYNCS.PHASECHK.TRANS64.TRYWAIT P0, [UR4+0x1f0], R2 ;  /* 0x0001f002ff0075a7 */ /* 0x000ea40008001104 */
[----:B--2---:R-:W-:Y:S05]  /*3ec0*/  @!P0 BRA `(.L_x_76) ;  /* 0x0000005000908947 */ /* 0x004fea0003800000 */
.L_x_75:
[----:B------:R-:W-:-:S04]  /*3ed0*/  UIADD3 UR7, UPT, UPT, UR5, 0x1, URZ ;  /* 0x0000000105077890 */ /* 0x000fc8000fffe0ff */
[----:B------:R-:W-:-:S04]  /*3ee0*/  UISETP.NE.AND UP0, UPT, UR7, 0x2, UPT ;  /* 0x000000020700788c */ /* 0x000fc8000bf05270 */
[----:B------:R-:W-:Y:S02]  /*3ef0*/  USEL UR8, URZ, 0x1, UP0 ;  /* 0x00000001ff087887 */ /* 0x000fe40008000000 */
[----:B------:R-:W-:-:S04]  /*3f00*/  USEL UR7, UR7, URZ, UP0 ;  /* 0x000000ff07077287 */ /* 0x000fc80008000000 */
[----:B------:R-:W-:Y:S01]  /*3f10*/  ULEA UR7, UR7, UR6, 0x3 ;  /* 0x0000000607077291 */ /* 0x000fe2000f8e18ff */
[----:B--2---:R-:W-:-:S04]  /*3f20*/  LOP3.LUT R2, R12, UR8, RZ, 0x3c, !PT ;  /* 0x000000080c027c12 */ /* 0x004fc8000f8e3cff */
[----:B------:R-:W-:-:S04]  /*3f30*/  SHF.L.U32 R0, R2, 0x1f, RZ ;  /* 0x0000001f02007819 */ /* 0x000fc800000006ff */
[----:B------:R-:W2:Y:S02]  /*3f40*/  SYNCS.PHASECHK.TRANS64 P0, [UR7+0x1f0], R0 ;  /* 0x0001f000ff0075a7 */ /* 0x000ea40008001007 */
[----:B-12---:R-:W-:Y:S05]  /*3f50*/  @P0 EXIT ;  /* 0x000000000000094d */ /* 0x006fea0003800000 */
[----:B------:R-:W-:Y:S02]  /*3f60*/  SHF.L.U32 R2, R2, 0x1f, RZ ;  /* 0x0000001f02027819 */ /* 0x000fe400000006ff */
[----:B------:R-:W-:-:S07]  /*3f70*/  MOV R0, UR7 ;  /* 0x0000000700007c02 */ /* 0x000fce0008000f00 */
.L_x_77:
[----:B-1----:R1:W2:Y:S02]  /*3f80*/  SYNCS.PHASECHK.TRANS64.TRYWAIT P0, [R0+URZ+0x1f0], R2 ;  /* 0x0001f002000075a7 */ /* 0x0022a400080011ff */
[----:B--2---:R-:W-:Y:S05]  /*3f90*/  @!P0 NANOSLEEP.SYNCS 0x989680 ;  /* 0x009896800000895d */ /* 0x004fea0003900000 */
[----:B------:R-:W2:Y:S02]  /*3fa0*/  @!P0 SYNCS.PHASECHK.TRANS64 P0, [R0+URZ+0x1f0], R2 ;  /* 0x0001f002000085a7 */ /* 0x000ea400080010ff */
[----:B--2---:R-:W-:Y:S05]  /*3fb0*/  @P0 EXIT ;  /* 0x000000000000094d */ /* 0x004fea0003800000 */
[----:B------:R-:W-:Y:S05]  /*3fc0*/  BRA `(.L_x_77) ;  /* 0xfffffffc00ec7947 */ /* 0x000fea000383ffff */
.L_x_70:
[----:B------:R-:W-:Y:S05]  /*3fd0*/  BRA.U UP4, `(.L_x_78) ;  /* 0x0000000d049c7547 */ /* 0x000fea000b800000 */
[----:B------:R-:W-:Y:S01]  /*3fe0*/  UMOV UR4, 0x40 ;  /* 0x0000004000047882 */ /* 0x000fe20000000000 */
[----:B------:R-:W-:Y:S01]  /*3ff0*/  NOP ;  /* 0x0000000000007918 */ /* 0x000fe20000000000 */
[----:B------:R-:W-:Y:S01]  /*4000*/  ULEA UR5, UR54, UR4, 0x18 ;  /* 0x0000000436057291 */ /* 0x000fe2000f8ec0ff */
[----:B------:R-:W-:Y:S02]  /*4010*/  UMOV UR6, 0x400 ;  /* 0x0000040000067882 */ /* 0x000fe40000000000 */
[----:B------:R-:W-:-:S06]  /*4020*/  ULEA UR6, UR54, UR6, 0x18 ;  /* 0x0000000636067291 */ /* 0x000fcc000f8ec0ff */
[----:B------:R-:W2:Y:S02]  /*4030*/  LDS.U8 R0, [UR5+0x1c] ;  /* 0x00001c05ff007984 */ /* 0x000ea40008000000 */
[----:B--2---:R-:W-:-:S13]  /*4040*/  ISETP.NE.AND P0, PT, R0, RZ, PT ;  /* 0x000000ff0000720c */ /* 0x004fda0003f05270 */
[----:B------:R-:W-:Y:S05]  /*4050*/  @P0 BRA `(.L_x_79) ;  /* 0x0000000000580947 */ /* 0x000fea0003800000 */
[----:B------:R-:W-:-:S13]  /*4060*/  ELECT P0, URZ, PT ;  /* 0x0000000000ff782f */ /* 0x000fda0003800000 */
[----:B------:R-:W-:Y:S05]  /*4070*/  @!P0 BRA `(.L_x_80) ;  /* 0x0000000000608947 */ /* 0x000fea0003800000 */
[----:B------:R-:W-:Y:S01]  /*4080*/  UMOV UR4, 0x10 ;  /* 0x0000001000047882 */ /* 0x000fe20000000000 */
[----:B------:R-:W-:Y:S01]  /*4090*/  HFMA2 R0, -RZ, RZ, 0, 5.9604644775390625e-08 ;  /* 0x00000001ff007431 */ /* 0x000fe200000001ff */
[----:B------:R-:W-:-:S03]  /*40a0*/  MOV R3, 0xffff ;  /* 0x0000ffff00037802 */ /* 0x000fc60000000f00 */
[----:B------:R-:W-:Y:S04]  /*40b0*/  DEPBAR.LE SB2, 0x36 ;  /* 0x0000ad800000791a */ /* 0x000fe80000000000 */
[----:B------:R-:W2:Y:S02]  /*40c0*/  UTCATOMSWS.FIND_AND_SET.ALIGN UP0, UR4, UR4 ;  /* 0x00000004000475e3 */ /* 0x000ea40008000800 */
[----:B--2---:R-:W-:Y:S01]  /*40d0*/  MOV R4, UR4 ;  /* 0x0000000400047c02 */ /* 0x004fe20008000f00 */
[----:B------:R-:W-:Y:S06]  /*40e0*/  BRA.U UP0, `(.L_x_81) ;  /* 0x0000000100187547 */ /* 0x000fec000b800000 */
.L_x_82:
[----:B------:R-:W-:Y:S05]  /*40f0*/  NANOSLEEP 0x64 ;  /* 0x000000640000795d */ /* 0x000fea0003800000 */
[----:B------:R-:W-:-:S05]  /*4100*/  UMOV UR4, 0x10 ;  /* 0x0000001000047882 */ /* 0x000fca0000000000 */
[----:B------:R-:W-:Y:S04]  /*4110*/  DEPBAR.LE SB2, 0x36 ;  /* 0x0000ad800000791a */ /* 0x000fe80000000000 */
[----:B------:R-:W2:Y:S02]  /*4120*/  UTCATOMSWS.FIND_AND_SET.ALIGN UP0, UR4, UR4 ;  /* 0x00000004000475e3 */ /* 0x000ea40008000800 */
[----:B--2---:R-:W-:Y:S01]  /*4130*/  MOV R4, UR4 ;  /* 0x0000000400047c02 */ /* 0x004fe20008000f00 */
[----:B------:R-:W-:Y:S05]  /*4140*/  BRA.U !UP0, `(.L_x_82) ;  /* 0xfffffffd08e87547 */ /* 0x000fea000b83ffff */
.L_x_81:
[-C--:B------:R-:W-:Y:S02]  /*4150*/  SHF.L.U32 R3, R3, R4.reuse, RZ ;  /* 0x0000000403037219 */ /* 0x080fe400000006ff */
[----:B------:R-:W-:Y:S01]  /*4160*/  SHF.L.U32 R0, R0, R4, RZ ;  /* 0x0000000400007219 */ /* 0x000fe200000006ff */
[----:B------:R-:W-:Y:S02]  /*4170*/  IMAD.SHL.U32 R4, R4, 0x20, RZ ;  /* 0x0000002004047824 */ /* 0x000fe400078e00ff */
[----:B------:R2:W-:Y:S04]  /*4180*/  ATOMS.OR RZ, [UR5+0x14], R3 ;  /* 0x00001403ffff798c */ /* 0x0005e8000b000005 */
[----:B------:R2:W-:Y:S04]  /*4190*/  ATOMS.OR RZ, [UR5+0x18], R0 ;  /* 0x00001800ffff798c */ /* 0x0005e8000b000005 */
[----:B------:R2:W-:Y:S01]  /*41a0*/  STS [UR6+0x290], R4 ;  /* 0x00029004ff007988 */ /* 0x0005e20008000806 */
[----:B------:R-:W-:Y:S05]  /*41b0*/  BRA `(.L_x_80) ;  /* 0x0000000000107947 */ /* 0x000fea0003800000 */
.L_x_79:
[----:B------:R-:W-:Y:S02]  /*41c0*/  MOV R0, 0xffffffff ;  /* 0xffffffff00007802 */ /* 0x000fe40000000f00 */
[----:B------:R-:W-:-:S03]  /*41d0*/  MOV R4, 0x4200 ;  /* 0x0000420000047802 */ /* 0x000fc60000000f00 */
[----:B------:R2:W-:Y:S04]  /*41e0*/  STS [UR6+0x290], R0 ;  /* 0x00029000ff007988 */ /* 0x0005e80008000806 */
[----:B-12--5:R-:W-:Y:S05]  /*41f0*/  CALL.REL.NOINC `($__internal_1_$__cuda_sm10x_tcgen05_guardrail_trap_phase_invalid_during_alloc) ;  /* 0x0000005400687944 */ /* 0x026fea0003c00000 */
.L_x_80:
[----:B------:R-:W-:Y:S05]  /*4200*/  WARPSYNC.ALL ;  /* 0x0000000000007948 */ /* 0x000fea0003800000 */
[----:B------:R-:W3:Y:S01]  /*4210*/  S2UR UR4, SR_CgaCtaId ;  /* 0x00000000000479c3 */ /* 0x000ee20000008800 */
[----:B------:R-:W-:Y:S01]  /*4220*/  UMOV UR17, 0x400 ;  /* 0x0000040000117882 */ /* 0x000fe20000000000 */
[----:B------:R-:W-:-:S06]  /*4230*/  NOP ;  /* 0x0000000000007918 */ /* 0x000fcc0000000000 */
[----:B------:R-:W-:Y:S06]  /*4240*/  BAR.ARV 0x6, 0xa0 ;  /* 0x0182800000007b1d */ /* 0x000fec0000002000 */
[----:B------:R-:W4:Y:S01]  /*4250*/  LDCU UR5, c[0x0][0x38c] ;  /* 0x00007180ff0577ac */ /* 0x000f220008000800 */
[----:B------:R-:W-:Y:S01]  /*4260*/  LOP3.LUT R2, R2, 0xffff, RZ, 0xc0, !PT ;  /* 0x0000ffff02027812 */ /* 0x000fe200078ec0ff */
[----:B------:R-:W-:Y:S01]  /*4270*/  IMAD.MOV.U32 R11, RZ, RZ, 0x1 ;  /* 0x00000001ff0b7424 */ /* 0x000fe200078e00ff */
[----:B------:R-:W-:Y:S01]  /*4280*/  CS2R R8, SRZ ;  /* 0x0000000000087805 */ /* 0x000fe2000001ff00 */
[----:B------:R-:W1:Y:S01]  /*4290*/  LDCU UR8, c[0x0][0x38c] ;  /* 0x00007180ff0877ac */ /* 0x000e620008000800 */
[----:B------:R-:W-:Y:S01]  /*42a0*/  R2UR UR19, R2 ;  /* 0x00000000021372ca */ /* 0x000fe200000e0000 */
[----:B------:R-:W-:Y:S01]  /*42b0*/  IMAD.MOV.U32 R10, RZ, RZ, RZ ;  /* 0x000000ffff0a7224 */ /* 0x000fe200078e00ff */
[----:B------:R-:W-:Y:S01]  /*42c0*/  UMOV UR22, URZ ;  /* 0x000000ff00167c82 */ /* 0x000fe20008000000 */
[----:B------:R-:W-:Y:S01]  /*42d0*/  UMOV UR14, URZ ;  /* 0x000000ff000e7c82 */ /* 0x000fe20008000000 */
[----:B---3--:R-:W-:Y:S01]  /*42e0*/  ULEA UR17, UR4, UR17, 0x18 ;  /* 0x0000001104117291 */ /* 0x008fe2000f8ec0ff */
[----:B------:R-:W-:Y:S01]  /*42f0*/  UMOV UR26, 0x0 ;  /* 0x00000000001a7882 */ /* 0x000fe20000000000 */
[----:B------:R-:W-:-:S02]  /*4300*/  UMOV UR27, 0x4100490 ;  /* 0x04100490001b7882 */ /* 0x000fc40000000000 */
[----:B------:R-:W-:Y:S02]  /*4310*/  UIADD3 UR6, UPT, UPT, UR17, 0x3600, URZ ;  /* 0x0000360011067890 */ /* 0x000fe4000fffe0ff */
[----:B------:R-:W-:Y:S02]  /*4320*/  UIADD3 UR7, UPT, UPT, UR17, 0x1d600, URZ ;  /* 0x0001d60011077890 */ /* 0x000fe4000fffe0ff */
[----:B----4-:R-:W-:Y:S01]  /*4330*/  UIADD3 UR5, UPT, UPT, UR5, 0x1f, URZ ;  /* 0x0000001f05057890 */ /* 0x010fe2000fffe0ff */
[----:B--2---:R-:W2:Y:S01]  /*4340*/  LDS R0, [UR17+0x290] ;  /* 0x00029011ff007984 */ /* 0x004ea20008000800 */
[----:B------:R-:W-:Y:S02]  /*4350*/  USHF.R.U32.HI UR6, URZ, 0x4, UR6 ;  /* 0x00000004ff067899 */ /* 0x000fe40008011606 */
[----:B------:R-:W-:Y:S02]  /*4360*/  USHF.R.S32.HI UR4, URZ, 0x1f, UR5 ;  /* 0x0000001fff047899 */ /* 0x000fe40008011405 */
[----:B------:R-:W-:-:S02]  /*4370*/  ULOP3.LUT UR6, UR6, 0x3fff, URZ, 0xc0, !UPT ;  /* 0x00003fff06067892 */ /* 0x000fc4000f8ec0ff */
[----:B------:R-:W-:Y:S02]  /*4380*/  ULEA.HI UR4, UR4, UR5, URZ, 0x5 ;  /* 0x0000000504047291 */ /* 0x000fe4000f8f28ff */
[----:B------:R-:W-:Y:S02]  /*4390*/  USHF.R.U32.HI UR5, URZ, 0x4, UR7 ;  /* 0x00000004ff057899 */ /* 0x000fe40008011607 */
[----:B------:R-:W-:Y:S02]  /*43a0*/  USHF.R.S32.HI UR28, URZ, 0x5, UR4 ;  /* 0x00000005ff1c7899 */ /* 0x000fe40008011404 */
[----:B------:R-:W-:Y:S02]  /*43b0*/  ULOP3.LUT UR5, UR5, 0x3fff, URZ, 0xc0, !UPT ;  /* 0x00003fff05057892 */ /* 0x000fe4000f8ec0ff */
[----:B------:R-:W-:Y:S02]  /*43c0*/  UISETP.LT.AND UP0, UPT, UR28, 0x1, UPT ;  /* 0x000000011c00788c */ /* 0x000fe4000bf01270 */
[----:B------:R-:W-:-:S02]  /*43d0*/  ULOP3.LUT UR20, UR6, 0x10000, URZ, 0xfc, !UPT ;  /* 0x0001000006147892 */ /* 0x000fc4000f8efcff */
[----:B------:R-:W-:Y:S02]  /*43e0*/  USEL UR29, UR28, 0x1, !UP0 ;  /* 0x000000011c1d7887 */ /* 0x000fe4000c000000 */
[----:B------:R-:W-:Y:S02]  /*43f0*/  ULOP3.LUT UR21, UR5, 0x10000, URZ, 0xfc, !UPT ;  /* 0x0001000005157892 */ /* 0x000fe4000f8efcff */
[----:B------:R-:W-:Y:S02]  /*4400*/  UIADD3 UR29, UPT, UPT, -UR29, URZ, URZ ;  /* 0x000000ff1d1d7290 */ /* 0x000fe4000fffe1ff */
[----:B-1----:R-:W-:Y:S01]  /*4410*/  UISETP.GE.AND UP4, UPT, UR8, 0x1, UPT ;  /* 0x000000010800788c */ /* 0x002fe2000bf86270 */
[----:B------:R-:W-:Y:S01]  /*4420*/  UMOV UR24, 0x0 ;  /* 0x0000000000187882 */ /* 0x000fe20000000000 */
[----:B------:R-:W-:Y:S01]  /*4430*/  UMOV UR25, 0x4100490 ;  /* 0x0410049000197882 */ /* 0x000fe20000000000 */
[----:B--2---:R-:W-:-:S15]  /*4440*/  R2UR UR30, R0 ;  /* 0x00000000001e72ca */ /* 0x004fde00000e0000 */
.L_x_89:
[----:B------:R-:W-:Y:S02]  /*4450*/  LEA R0, R10, UR17, 0x3 ;  /* 0x000000110a007c11 */ /* 0x000fe4000f8e18ff */
[----:B------:R-:W-:Y:S02]  /*4460*/  SHF.L.U32 R2, R9, 0x1f, RZ ;  /* 0x0000001f09027819 */ /* 0x000fe400000006ff */
[----:B------:R-:W-:Y:S01]  /*4470*/  PLOP3.LUT P0, PT, PT, PT, UP4, 0x80, 0x8 ;  /* 0x000000000008781c */ /* 0x000fe20003f0f048 */
[----:B------:R-:W-:Y:S01]  /*4480*/  VIADD R3, R0, 0x1f0 ;  /* 0x000001f000037836 */ /* 0x000fe20000000000 */
[----:B-1----:R-:W1:Y:S02]  /*4490*/  SYNCS.PHASECHK.TRANS64.TRYWAIT P1, [R0+URZ+0x1e0], R2 ;  /* 0x0001e002000075a7 */ /* 0x002e6400080211ff */
[----:B-1-3--:R-:W-:Y:S09]  /*44a0*/  @!P1 BRA `(.L_x_83) ;  /* 0x0000004c00309947 */ /* 0x00aff20003800000 */
.L_x_204:
[----:B------:R-:W-:Y:S01]  /*44b0*/  LEA R4, R10, UR17, 0x4 ;  /* 0x000000110a047c11 */ /* 0x000fe2000f8e20ff */
[----:B------:R-:W-:Y:S01]  /*44c0*/  @UP4 ULEA UR4, UR14, UR17, 0x3 ;  /* 0x000000110e044291 */ /* 0x000fe2000f8e18ff */
[----:B------:R-:W-:Y:S01]  /*44d0*/  PLOP3.LUT P2, PT, PT, PT, PT, 0x80, 0x8 ;  /* 0x000000000008781c */ /* 0x000fe20003f4f070 */
[----:B------:R-:W-:Y:S01]  /*44e0*/  ULEA UR23, UR22, UR17, 0x3 ;  /* 0x0000001116177291 */ /* 0x000fe2000f8e18ff */
[----:B------:R-:W-:Y:S02]  /*44f0*/  PRMT R3, RZ, 0x654, R3 ;  /* 0x00000654ff037816 */ /* 0x000fe40000000003 */
[----:B------:R-:W2:Y:S01]  /*4500*/  LDS.128 R4, [R4+0x270] ;  /* 0x0002700004047984 */ /* 0x000ea20000000c00 */
[----:B-1----:R-:W-:Y:S02]  /*4510*/  @P0 SHF.L.U32 R2, R8, 0x1f, RZ ;  /* 0x0000001f08020819 */ /* 0x002fe400000006ff */
[----:B------:R-:W-:Y:S01]  /*4520*/  SHF.L.U32 R0, R11, 0x1f, RZ ;  /* 0x0000001f0b007819 */ /* 0x000fe200000006ff */
[----:B------:R-:W-:Y:S01]  /*4530*/  @!PT LDS RZ, [RZ] ;  /* 0x00000000fffff984 */ /* 0x000fe20000000800 */
[----:B------:R-:W-:Y:S01]  /*4540*/  @!PT LDS RZ, [RZ] ;  /* 0x00000000fffff984 */ /* 0x000fe20000000800 */
[----:B------:R-:W-:Y:S01]  /*4550*/  @!PT LDS RZ, [RZ] ;  /* 0x00000000fffff984 */ /* 0x000fe20000000800 */
[----:B------:R-:W-:Y:S01]  /*4560*/  @!PT LDS RZ, [RZ] ;  /* 0x00000000fffff984 */ /* 0x000fe20000000800 */
[----:B------:R1:W-:Y:S06]  /*4570*/  MEMBAR.ALL.CTA ;  /* 0x0000000000007992 */ /* 0x0003ec0000008000 */
[----:B-1----:R-:W1:Y:S02]  /*4580*/  FENCE.VIEW.ASYNC.S ;  /* 0x00000000000073c6 */ /* 0x002e640000000000 */
[----:B-1----:R1:W-:Y:S01]  /*4590*/  SYNCS.ARRIVE.TRANS64.RED.A1T0 RZ, [R3+URZ], RZ ;  /* 0x000000ff03ff79a7 */ /* 0x0023e200081004ff */
[----:B------:R1:W3:Y:S01]  /*45a0*/  @P0 SYNCS.PHASECHK.TRANS64.TRYWAIT P2, [UR4], R2 ;  /* 0x00000002ff0005a7 */ /* 0x0002e20008041104 */
[----:B------:R-:W-:Y:S01]  /*45b0*/  ULEA.HI UR4, UR22, UR22, URZ, 0x1 ;  /* 0x0000001616047291 */ /* 0x000fe2000f8f08ff */
[----:B--2---:R-:W-:-:S03]  /*45c0*/  LOP3.LUT P1, RZ, R6, 0x1, RZ, 0xc0, !PT ;  /* 0x0000000106ff7812 */ /* 0x004fc6000782c0ff */
[----:B------:R-:W-:Y:S02]  /*45d0*/  USHF.L.U32 UR18, UR4, 0x5, URZ ;  /* 0x0000000504127899 */ /* 0x000fe400080006ff */
[----:B------:R-:W-:Y:S02]  /*45e0*/  ULOP3.LUT UR4, UR4, 0xffe, URZ, 0xc0, !UPT ;  /* 0x00000ffe04047892 */ /* 0x000fe4000f8ec0ff */
[----:B------:R-:W-:Y:S02]  /*45f0*/  ULOP3.LUT UR18, UR18, 0xffffffc0, URZ, 0xc0, !UPT ;  /* 0xffffffc012127892 */ /* 0x000fe4000f8ec0ff */
[----:B------:R-:W-:Y:S02]  /*4600*/  UIADD3 UR4, UPT, UPT, -UR4, UR22, URZ ;  /* 0x0000001604047290 */ /* 0x000fe4000fffe1ff */
[----:B------:R-:W-:Y:S01]  /*4610*/  UIADD3 UR18, UPT, UPT, UR30, UR18, URZ ;  /* 0x000000121e127290 */ /* 0x000fe2000fffe0ff */
[----:B------:R-:W2:Y:S03]  /*4620*/  SYNCS.PHASECHK.TRANS64.TRYWAIT P0, [UR23+0x220], R0 ;  /* 0x00022000ff0075a7 */ /* 0x000ea60008001117 */
[----:B------:R-:W-:Y:S01]  /*4630*/  ULEA UR18, UR4, UR18, 0x14 ;  /* 0x0000001204127291 */ /* 0x000fe2000f8ea0ff */
[----:B-123--:R-:W-:Y:S11]  /*4640*/  @!P0 BRA `(.L_x_84) ;  /* 0x0000004800dc8947 */ /* 0x00eff60003800000 */
.L_x_206:
[----:B------:R-:W-:Y:S01]  /*4650*/  IADD3 R10, PT, PT, R10, 0x1, RZ ;  /* 0x000000010a0a7810 */ /* 0x000fe20007ffe0ff */
[----:B------:R-:W-:Y:S06]  /*4660*/  BRA.U !UP4, `(.L_x_85) ;  /* 0x000000010c987547 */ /* 0x000fec000b800000 */
[----:B------:R-:W-:Y:S01]  /*4670*/  UPLOP3.LUT UP2, UPT, UPT, UPT, UPT, 0x40, 0x4 ;  /* 0x000000000004789c */ /* 0x000fe20003f4e870 */
[----:B------:R-:W-:Y:S01]  /*4680*/  UMOV UR16, UR29 ;  /* 0x0000001d00107c82 */ /* 0x000fe20008000000 */
[----:B------:R-:W-:Y:S01]  /*4690*/  UMOV UR15, UR28 ;  /* 0x0000001c000f7c82 */ /* 0x000fe20008000000 */
[----:B------:R-:W-:-:S08]  /*46a0*/  UMOV UR6, UR14 ;  /* 0x0000000e00067c82 */ /* 0x000fd00008000000 */
.L_x_88:
[----:B------:R-:W-:Y:S02]  /*46b0*/  UIADD3 UR16, UPT, UPT, UR16, 0x1, URZ ;  /* 0x0000000110107890 */ /* 0x000fe4000fffe0ff */
[----:B--2---:R-:W-:Y:S02]  /*46c0*/  ULEA UR5, UR6, UR17, 0x3 ;  /* 0x0000001106057291 */ /* 0x004fe4000f8e18ff */
[----:B------:R-:W-:Y:S01]  /*46d0*/  UISETP.NE.AND UP3, UPT, UR16, URZ, UPT ;  /* 0x000000ff1000728c */ /* 0x000fe2000bf65270 */
[----:B---3--:R-:W-:Y:S10]  /*46e0*/  @P2 BRA `(.L_x_86) ;  /* 0x00000000000c2947 */ /* 0x008ff40003800000 */
[----:B-1----:R-:W-:Y:S04]  /*46f0*/  SHF.L.U32 R2, R8, 0x1f, RZ ;  /* 0x0000001f08027819 */ /* 0x002fe800000006ff */
[----:B------:R-:W1:Y:S02]  /*4700*/  SYNCS.PHASECHK.TRANS64.TRYWAIT P0, [UR5], R2 ;  /* 0x00000002ff0075a7 */ /* 0x000e640008001105 */
[----:B-1----:R-:W-:Y:S05]  /*4710*/  @!P0 BRA `(.L_x_87) ;  /* 0x0000004800c08947 */ /* 0x002fea0003800000 */
.L_x_86:
[----:B------:R-:W-:Y:S01]  /*4720*/  UISETP.NE.AND UP0, UPT, UR15, 0x1, UPT ;  /* 0x000000010f00788c */ /* 0x000fe2000bf05270 */
[----:B------:R-:W-:Y:S01]  /*4730*/  PLOP3.LUT P2, PT, PT, PT, PT, 0x80, 0x8 ;  /* 0x000000000008781c */ /* 0x000fe20003f4f070 */
[----:B------:R-:W-:Y:S02]  /*4740*/  UIADD3 UR4, UPT, UPT, UR6, 0x1, URZ ;  /* 0x0000000106047890 */ /* 0x000fe4000fffe0ff */
[----:B------:R-:W-:Y:S02]  /*4750*/  ULEA UR12, UR6, UR21, 0x8 ;  /* 0x00000015060c7291 */ /* 0x000fe4000f8e40ff */
[----:B------:R-:W-:Y:S01]  /*4760*/  UISETP.NE.AND UP1, UPT, UR4, 0x1a, UPT ;  /* 0x0000001a0400788c */ /* 0x000fe2000bf25270 */
[----:B------:R-:W-:Y:S01]  /*4770*/  PLOP3.LUT P0, PT, PT, PT, UP0, 0x80, 0x8 ;  /* 0x000000000008781c */ /* 0x000fe20003f0f008 */
[----:B------:R-:W-:Y:S02]  /*4780*/  UIADD3 UR10, UPT, UPT, UR12, 0x2, URZ ;  /* 0x000000020c0a7890 */ /* 0x000fe4000fffe0ff */
[----:B------:R-:W-:Y:S02]  /*4790*/  USEL UR7, URZ, 0x1, UP1 ;  /* 0x00000001ff077887 */ /* 0x000fe40008800000 */
[----:B------:R-:W-:Y:S02]  /*47a0*/  USEL UR14, UR4, URZ, UP1 ;  /* 0x000000ff040e7287 */ /* 0x000fe40008800000 */
[----:B------:R-:W-:Y:S02]  /*47b0*/  UIADD3 UR15, UPT, UPT, UR15, -0x1, URZ ;  /* 0xffffffff0f0f7890 */ /* 0x000fe4000fffe0ff */
[----:B------:R-:W-:Y:S01]  /*47c0*/  @UP0 ULEA UR4, UR14, UR17, 0x3 ;  /* 0x000000110e040291 */ /* 0x000fe2000f8e18ff */
[----:B------:R-:W-:Y:S01]  /*47d0*/  LOP3.LUT R8, R8, UR7, RZ, 0x3c, !PT ;  /* 0x0000000708087c12 */ /* 0x000fe2000f8e3cff */
[----:B------:R-:W-:Y:S01]  /*47e0*/  UIADD3 UR7, UPT, UPT, UR5, 0xd0, URZ ;  /* 0x000000d005077890 */ /* 0x000fe2000fffe0ff */
[----:B------:R-:W-:Y:S02]  /*47f0*/  UMOV UR13, 0x80004020 ;  /* 0x80004020000d7882 */ /* 0x000fe40000000000 */
[----:B-1----:R-:W-:Y:S01]  /*4800*/  @P0 SHF.L.U32 R0, R8, 0x1f, RZ ;  /* 0x0000001f08000819 */ /* 0x002fe200000006ff */
[----:B------:R-:W-:Y:S01]  /*4810*/  UMOV UR5, 0x80004020 ;  /* 0x8000402000057882 */ /* 0x000fe20000000000 */
[----:B------:R-:W-:Y:S01]  /*4820*/  UMOV UR11, 0x80004020 ;  /* 0x80004020000b7882 */ /* 0x000fe20000000000 */
[----:B------:R-:W-:Y:S01]  /*4830*/  UMOV UR9, 0x80004020 ;  /* 0x8000402000097882 */ /* 0x000fe20000000000 */
[----:B------:R2:W3:Y:S01]  /*4840*/  @P0 SYNCS.PHASECHK.TRANS64.TRYWAIT P2, [UR4], R0 ;  /* 0x00000000ff0005a7 */ /* 0x0004e20008041104 */
[----:B------:R-:W-:Y:S03]  /*4850*/  ULEA UR4, UR6, UR20, 0x8 ;  /* 0x0000001406047291 */ /* 0x000fe6000f8e40ff */
[----:B------:R-:W-:Y:S01]  /*4860*/  UMOV UR6, UR14 ;  /* 0x0000000e00067c82 */ /* 0x000fe20008000000 */
[----:B------:R-:W-:Y:S05]  /*4870*/  UIADD3 UR8, UPT, UPT, UR4, 0x2, URZ ;  /* 0x0000000204087890 */ /* 0x000fea000fffe0ff */
[----:B------:R2:W-:Y:S01]  /*4880*/  UTCHMMA gdesc[UR4], gdesc[UR12], tmem[UR18], tmem[UR26], idesc[UR27], UP2 ;  /* 0x00ff1a0c040075ea */ /* 0x0005e20009000012 */
[----:B------:R-:W-:Y:S03]  /*4890*/  UPLOP3.LUT UP2, UPT, UPT, UPT, UPT, 0x80, 0x8 ;  /* 0x000000000008789c */ /* 0x000fe60003f4f070 */
[----:B------:R2:W-:Y:S01]  /*48a0*/  UTCHMMA gdesc[UR8], gdesc[UR10], tmem[UR18], tmem[UR24], idesc[UR25], UPT ;  /* 0x00ff180a080075ea */ /* 0x0005e2000b800012 */
[----:B------:R2:W-:Y:S01]  /*48b0*/  UTCBAR.MULTICAST [UR7], URZ, UR19 ;  /* 0x000000ff070073e9 */ /* 0x0005e20008000813 */
[----:B------:R-:W-:Y:S06]  /*48c0*/  BRA.U UP3, `(.L_x_88) ;  /* 0xfffffffd03787547 */ /* 0x000fec000b83ffff */
.L_x_85:
[----:B--2---:R-:W-:Y:S01]  /*48d0*/  UIADD3 UR4, UPT, UPT, UR22, 0x1, URZ ;  /* 0x0000000116047890 */ /* 0x004fe2000fffe0ff */
[C---:B------:R-:W-:Y:S01]  /*48e0*/  ISETP.NE.AND P0, PT, R10.reuse, 0x2, PT ;  /* 0x000000020a00780c */ /* 0x040fe20003f05270 */
[----:B------:R-:W-:Y:S02]  /*48f0*/  UIADD3 UR5, UPT, UPT, UR23, 0x200, URZ ;  /* 0x0000020017057890 */ /* 0x000fe4000fffe0ff */
[----:B------:R-:W-:Y:S01]  /*4900*/  UISETP.NE.AND UP0, UPT, UR4, 0x4, UPT ;  /* 0x000000040400788c */ /* 0x000fe2000bf05270 */
[----:B-1----:R-:W-:Y:S02]  /*4910*/  SEL R0, RZ, 0x1, P0 ;  /* 0x00000001ff007807 */ /* 0x002fe40000000000 */
[----:B------:R-:W-:Y:S01]  /*4920*/  SEL R10, R10, RZ, P0 ;  /* 0x000000ff0a0a7207 */ /* 0x000fe20000000000 */
[----:B------:R-:W-:Y:S01]  /*4930*/  USEL UR6, URZ, 0x1, UP0 ;  /* 0x00000001ff067887 */ /* 0x000fe20008000000 */
[----:B------:R-:W-:Y:S01]  /*4940*/  LOP3.LUT R9, R9, R0, RZ, 0x3c, !PT ;  /* 0x0000000009097212 */ /* 0x000fe200078e3cff */
[----:B------:R-:W-:Y:S01]  /*4950*/  USEL UR22, UR4, URZ, UP0 ;  /* 0x000000ff04167287 */ /* 0x000fe20008000000 */
[----:B------:R1:W-:Y:S03]  /*4960*/  UTCBAR [UR5], URZ ;  /* 0x000000ff050073e9 */ /* 0x0003e600080000ff */
[----:B------:R-:W-:Y:S01]  /*4970*/  LOP3.LUT R11, R11, UR6, RZ, 0x3c, !PT ;  /* 0x000000060b0b7c12 */ /* 0x000fe2000f8e3cff */
[----:B------:R-:W-:Y:S07]  /*4980*/  @P1 BRA `(.L_x_89) ;  /* 0xfffffff800b01947 */ /* 0x000fee000383ffff */
[----:B------:R-:W2:Y:S01]  /*4990*/  S2UR UR8, SR_CgaCtaId ;  /* 0x00000000000879c3 */ /* 0x000ea20000008800 */
[----:B------:R-:W-:Y:S01]  /*49a0*/  ELECT P0, URZ, PT ;  /* 0x0000000000ff782f */ /* 0x000fe20003800000 */
[----:B------:R-:W-:Y:S01]  /*49b0*/  IMAD.MOV.U32 R0, RZ, RZ, 0x1 ;  /* 0x00000001ff007424 */ /* 0x000fe200078e00ff */
[----:B------:R-:W-:Y:S01]  /*49c0*/  UIADD3 UR17, UPT, UPT, UR17, 0x220, URZ ;  /* 0x0000022011117890 */ /* 0x000fe2000fffe0ff */
[----:B------:R-:W-:Y:S01]  /*49d0*/  SHF.L.U32 R2, R11, 0x1f, RZ ;  /* 0x0000001f0b027819 */ /* 0x000fe200000006ff */
[----:B------:R-:W-:-:S03]  /*49e0*/  UMOV UR4, 0x40 ;  /* 0x0000004000047882 */ /* 0x000fc60000000000 */
[----:B------:R-:W-:Y:S01]  /*49f0*/  UVIRTCOUNT.DEALLOC.SMPOOL 0x80 ;  /* 0x000000800000784c */ /* 0x000fe20000000000 */
[----:B--2---:R-:W-:Y:S02]  /*4a00*/  ULEA UR8, UR8, UR4, 0x18 ;  /* 0x0000000408087291 */ /* 0x004fe4000f8ec0ff */
[----:B------:R-:W-:-:S07]  /*4a10*/  ULEA UR4, UR22, UR17, 0x3 ;  /* 0x0000001116047291 */ /* 0x000fce000f8e18ff */
[----:B------:R2:W-:Y:S02]  /*4a20*/  @P0 STS.U8 [UR8+0x1c], R0 ;  /* 0x00001c00ff000988 */ /* 0x0005e40008000008 */
[----:B------:R-:W4:Y:S02]  /*4a30*/  SYNCS.PHASECHK.TRANS64.TRYWAIT P0, [UR4], R2 ;  /* 0x00000002ff0075a7 */ /* 0x000f240008001104 */
[----:B--2-4-:R-:W-:Y:S05]  /*4a40*/  @!P0 BRA `(.L_x_90) ;  /* 0x00000048000c8947 */ /* 0x014fea0003800000 */
.L_x_209:
[----:B------:R-:W-:-:S04]  /*4a50*/  UIADD3 UR4, UPT, UPT, UR22, 0x1, URZ ;  /* 0x0000000116047890 */ /* 0x000fc8000fffe0ff */
[----:B------:R-:W-:-:S04]  /*4a60*/  UISETP.NE.AND UP0, UPT, UR4, 0x4, UPT ;  /* 0x000000040400788c */ /* 0x000fc8000bf05270 */
[----:B------:R-:W-:Y:S02]  /*4a70*/  USEL UR6, URZ, 0x1, UP0 ;  /* 0x00000001ff067887 */ /* 0x000fe40008000000 */
[----:B------:R-:W-:-:S04]  /*4a80*/  USEL UR4, UR4, URZ, UP0 ;  /* 0x000000ff04047287 */ /* 0x000fc80008000000 */
[----:B-1----:R-:W-:Y:S01]  /*4a90*/  ULEA UR5, UR4, UR17, 0x3 ;  /* 0x0000001104057291 */ /* 0x002fe2000f8e18ff */
[----:B--2---:R-:W-:-:S04]  /*4aa0*/  LOP3.LUT R2, R11, UR6, RZ, 0x3c, !PT ;  /* 0x000000060b027c12 */ /* 0x004fc8000f8e3cff */
[----:B------:R-:W-:-:S04]  /*4ab0*/  SHF.L.U32 R3, R2, 0x1f, RZ ;  /* 0x0000001f02037819 */ /* 0x000fc800000006ff */
[----:B------:R-:W1:Y:S02]  /*4ac0*/  SYNCS.PHASECHK.TRANS64.TRYWAIT P0, [UR5], R3 ;  /* 0x00000003ff0075a7 */ /* 0x000e640008001105 */
[----:B-1----:R-:W-:Y:S05]  /*4ad0*/  @!P0 BRA `(.L_x_91) ;  /* 0x0000004800008947 */ /* 0x002fea0003800000 */
.L_x_211:
        /* <DEDUP_REMOVED lines=9> */
.L_x_213:
[----:B------:R-:W-:-:S04]  /*4b70*/  UIADD3 UR4, UPT, UPT, UR4, 0x1, URZ ;  /* 0x0000000104047890 */ /* 0x000fc8000fffe0ff */
[----:B------:R-:W-:-:S04]  /*4b80*/  UISETP.NE.AND UP0, UPT, UR4, 0x4, UPT ;  /* 0x000000040400788c */ /* 0x000fc8000bf05270 */
[----:B------:R-:W-:Y:S02]  /*4b90*/  USEL UR5, URZ, 0x1, UP0 ;  /* 0x00000001ff057887 */ /* 0x000fe40008000000 */
[----:B------:R-:W-:-:S04]  /*4ba0*/  USEL UR4, UR4, URZ, UP0 ;  /* 0x000000ff04047287 */ /* 0x000fc80008000000 */
[----:B------:R-:W-:Y:S01]  /*4bb0*/  ULEA UR4, UR4, UR17, 0x3 ;  /* 0x0000001104047291 */ /* 0x000fe2000f8e18ff */
[----:B------:R-:W-:-:S04]  /*4bc0*/  LOP3.LUT R2, R2, UR5, RZ, 0x3c, !PT ;  /* 0x0000000502027c12 */ /* 0x000fc8000f8e3cff */
[----:B------:R-:W-:-:S04]  /*4bd0*/  SHF.L.U32 R2, R2, 0x1f, RZ ;  /* 0x0000001f02027819 */ /* 0x000fc800000006ff */
[----:B------:R-:W2:Y:S02]  /*4be0*/  SYNCS.PHASECHK.TRANS64.TRYWAIT P0, [UR4], R2 ;  /* 0x00000002ff0075a7 */ /* 0x000ea40008001104 */
[----:B--2---:R-:W-:Y:S05]  /*4bf0*/  @!P0 BRA `(.L_x_93) ;  /* 0x0000004400e88947 */ /* 0x004fea0003800000 */
.L_x_215:
[----:B------:R-:W-:Y:S01]  /*4c00*/  NOP ;  /* 0x0000000000007918 */ /* 0x000fe20000000000 */
[----:B-1----:R-:W1:Y:S01]  /*4c10*/  LDS R0, [UR8+0x14] ;  /* 0x00001408ff007984 */ /* 0x002e620008000800 */
[----:B------:R-:W-:Y:S01]  /*4c20*/  ULOP3.LUT UR4, UR30, 0xffff, URZ, 0xc0, !UPT ;  /* 0x0000ffff1e047892 */ /* 0x000fe2000f8ec0ff */
[----:B------:R-:W-:Y:S01]  /*4c30*/  UMOV UR5, 0xffff ;  /* 0x0000ffff00057882 */ /* 0x000fe20000000000 */
[----:B------:R-:W-:Y:S02]  /*4c40*/  UMOV UR6, 0x1 ;  /* 0x0000000100067882 */ /* 0x000fe40000000000 */
[----:B------:R-:W-:-:S04]  /*4c50*/  USHF.R.U32.HI UR4, URZ, 0x5, UR4 ;  /* 0x00000005ff047899 */ /* 0x000fc80008011604 */
[----:B------:R-:W-:Y:S02]  /*4c60*/  USHF.L.U32 UR5, UR5, UR4, URZ ;  /* 0x0000000405057299 */ /* 0x000fe400080006ff */
[----:B------:R-:W-:-:S04]  /*4c70*/  USHF.L.U32 UR4, UR6, UR4, URZ ;  /* 0x0000000406047299 */ /* 0x000fc800080006ff */
[----:B-1----:R-:W-:-:S04]  /*4c80*/  LOP3.LUT R0, R0, UR5, RZ, 0xc0, !PT ;  /* 0x0000000500007c12 */ /* 0x002fc8000f8ec0ff */
[----:B------:R-:W-:-:S13]  /*4c90*/  ISETP.NE.AND P0, PT, R0, UR5, PT ;  /* 0x0000000500007c0c */ /* 0x000fda000bf05270 */
[----:B------:R-:W-:Y:S05]  /*4ca0*/  @P0 BRA `(.L_x_94) ;  /* 0x0000000000580947 */ /* 0x000fea0003800000 */
[----:B------:R-:W1:Y:S02]  /*4cb0*/  LDS R0, [UR8+0x18] ;  /* 0x00001808ff007984 */ /* 0x000e640008000800 */
[----:B-1----:R-:W-:-:S04]  /*4cc0*/  LOP3.LUT R0, R0, UR4, RZ, 0xc0, !PT ;  /* 0x0000000400007c12 */ /* 0x002fc8000f8ec0ff */
[----:B------:R-:W-:-:S13]  /*4cd0*/  ISETP.NE.AND P0, PT, R0, UR4, PT ;  /* 0x0000000400007c0c */ /* 0x000fda000bf05270 */
[----:B------:R-:W-:Y:S05]  /*4ce0*/  @P0 BRA `(.L_x_95) ;  /* 0x00000000003c0947 */ /* 0x000fea0003800000 */
[----:B------:R-:W1:Y:S01]  /*4cf0*/  S2R R2, SR_LANEID ;  /* 0x0000000000027919 */ /* 0x000e620000000000 */
[----:B------:R-:W-:-:S06]  /*4d00*/  ULOP3.LUT UR5, URZ, UR5, URZ, 0x33, !UPT ;  /* 0x00000005ff057292 */ /* 0x000fcc000f8e33ff */
[----:B------:R-:W-:-:S04]  /*4d10*/  IMAD.U32 R0, RZ, RZ, UR5 ;  /* 0x00000005ff007e24 */ /* 0x000fc8000f8e00ff */
[----:B------:R2:W4:Y:S02]  /*4d20*/  REDUX UR7, R0 ;  /* 0x00000000000773c4 */ /* 0x0005240000000000 */
[----:B------:R1:W-:Y:S01]  /*4d30*/  UTCATOMSWS.AND URZ, UR5 ;  /* 0x0000000500ff79e3 */ /* 0x0003e20008000000 */
[----:B--2---:R-:W-:Y:S01]  /*4d40*/  LOP3.LUT R0, RZ, UR4, RZ, 0x33, !PT ;  /* 0x00000004ff007c12 */ /* 0x004fe2000f8e33ff */
[----:B------:R-:W-:Y:S02]  /*4d50*/  VOTEU.ANY UR4, UPT, PT ;  /* 0x0000000000047886 */ /* 0x000fe400038e0100 */
[----:B------:R-:W-:Y:S02]  /*4d60*/  UFLO.U32 UR4, UR4 ;  /* 0x00000004000472bd */ /* 0x000fe400080e0000 */
[----:B------:R-:W2:Y:S04]  /*4d70*/  REDUX UR6, R0 ;  /* 0x00000000000673c4 */ /* 0x000ea80000000000 */
[----:B-1----:R-:W-:-:S02]  /*4d80*/  ISETP.EQ.U32.AND P0, PT, R2, UR4, PT ;  /* 0x0000000402007c0c */ /* 0x002fc4000bf02070 */
[----:B----4-:R-:W-:-:S11]  /*4d90*/  MOV R2, UR7 ;  /* 0x0000000700027c02 */ /* 0x010fd60008000f00 */
[----:B------:R1:W-:Y:S01]  /*4da0*/  @P0 ATOMS.AND RZ, [UR8+0x14], R2 ;  /* 0x00001402ffff098c */ /* 0x0003e2000a800008 */
[----:B--2---:R-:W-:-:S05]  /*4db0*/  IMAD.U32 R0, RZ, RZ, UR6 ;  /* 0x00000006ff007e24 */ /* 0x004fca000f8e00ff */
[----:B------:R1:W-:Y:S01]  /*4dc0*/  @P0 ATOMS.AND RZ, [UR8+0x18], R0 ;  /* 0x00001800ffff098c */ /* 0x0003e2000a800008 */
[----:B------:R-:W-:Y:S05]  /*4dd0*/  BRA `(.L_x_96) ;  /* 0x0000000000147947 */ /* 0x000fea0003800000 */
.L_x_95:
[----:B------:R-:W-:Y:S02]  /*4de0*/  MOV R2, 0x4e00 ;  /* 0x00004e0000027802 */ /* 0x000fe40000000f00 */
[----:B---3-5:R-:W-:Y:S05]  /*4df0*/  CALL.REL.NOINC `($__internal_0_$__cuda_sm10x_tcgen05_guardrail_trap_col_being_dealloced_not_returned_by_alloc) ;  /* 0x00000048005c7944 */ /* 0x028fea0003c00000 */
[----:B------:R-:W-:Y:S05]  /*4e00*/  BRA `(.L_x_96) ;  /* 0x0000000000087947 */ /* 0x000fea0003800000 */
.L_x_94:
[----:B------:R-:W-:Y:S02]  /*4e10*/  MOV R2, 0x4e30 ;  /* 0x00004e3000027802 */ /* 0x000fe40000000f00 */
[----:B---3-5:R-:W-:Y:S05]  /*4e20*/  CALL.REL.NOINC `($__internal_2_$__cuda_sm10x_tcgen05_guardrail_trap_unallocated_columns_being_dealloced) ;  /* 0x0000004800687944 */ /* 0x028fea0003c00000 */
.L_x_96:
[----:B------:R-:W-:Y:S01]  /*4e30*/  NOP ;  /* 0x0000000000007918 */ /* 0x000fe20000000000 */
[----:B------:R-:W-:Y:S05]  /*4e40*/  EXIT ;  /* 0x000000000000794d */ /* 0x000fea0003800000 */
.L_x_78:
[----:B------:R-:W-:-:S09]  /*4e50*/  UISETP.NE.OR UP0, UPT, UR22, 0x3, !UP3 ;  /* 0x000000031600788c */ /* 0x000fd2000df05670 */
[----:B------:R-:W-:Y:S05]  /*4e60*/  BRA.U UP0, `(.L_x_97) ;  /* 0x0000000d00f07547 */ /* 0x000fea000b800000 */
[----:B------:R-:W2:Y:S01]  /*4e70*/  LDCU UR27, c[0x0][0x370] ;  /* 0x00006e00ff1b77ac */ /* 0x000ea20008000800 */
[----:B------:R-:W3:Y:S01]  /*4e80*/  LDC.64 R16, c[0x0][0x348] ;  /* 0x0000d200ff107b82 */ /* 0x000ee20000000a00 */
[----:B------:R-:W-:Y:S02]  /*4e90*/  HFMA2 R13, -RZ, RZ, 0, 0 ;  /* 0x00000000ff0d7431 */ /* 0x000fe400000001ff */
[----:B------:R-:W-:Y:S01]  /*4ea0*/  IMAD.MOV.U32 R15, RZ, RZ, 0x1 ;  /* 0x00000001ff0f7424 */ /* 0x000fe200078e00ff */
[----:B------:R-:W2:Y:S01]  /*4eb0*/  LDCU.128 UR44, c[0x0][0xb10] ;  /* 0x00016200ff2c77ac */ /* 0x000ea20008000c00 */
[----:B------:R-:W-:Y:S01]  /*4ec0*/  IMAD.MOV.U32 R14, RZ, RZ, RZ ;  /* 0x000000ffff0e7224 */ /* 0x000fe200078e00ff */
[----:B------:R-:W-:Y:S01]  /*4ed0*/  MOV R7, 0x1000 ;  /* 0x0000100000077802 */ /* 0x000fe20000000f00 */
[----:B------:R-:W4:Y:S01]  /*4ee0*/  LDCU UR26, c[0x0][0x374] ;  /* 0x00006e80ff1a77ac */ /* 0x000f220008000800 */
[----:B------:R-:W1:Y:S01]  /*4ef0*/  LDC.64 R2, c[0x0][0x888] ;  /* 0x00022200ff027b82 */ /* 0x000e620000000a00 */
[----:B------:R-:W4:Y:S01]  /*4f00*/  LDCU UR15, c[0x0][0xb0c] ;  /* 0x00016180ff0f77ac */ /* 0x000f220008000800 */
[----:B------:R-:W4:Y:S06]  /*4f10*/  LDCU UR31, c[0x0][0xb20] ;  /* 0x00016400ff1f77ac */ /* 0x000f2c0008000800 */
[----:B------:R-:W1:Y:S01]  /*4f20*/  LDC.64 R4, c[0x0][0x890] ;  /* 0x00022400ff047b82 */ /* 0x000e620000000a00 */
[----:B------:R-:W3:Y:S01]  /*4f30*/  LDCU UR4, c[0x0][0xb30] ;  /* 0x00016600ff0477ac */ /* 0x000ee20008000800 */
[----:B--2---:R-:W-:-:S02]  /*4f40*/  UIMAD.WIDE.U32 UR6, UR27, UR44, URZ ;  /* 0x0000002c1b0672a5 */ /* 0x004fc4000f8e00ff */
[----:B----4-:R-:W-:Y:S01]  /*4f50*/  UIMAD.WIDE.U32 UR8, UR26, UR47, URZ ;  /* 0x0000002f1a0872a5 */ /* 0x010fe2000f8e00ff */
[----:B------:R-:W-:Y:S01]  /*4f60*/  UMOV UR24, 0x400 ;  /* 0x0000040000187882 */ /* 0x000fe20000000000 */
[----:B------:R-:W-:-:S03]  /*4f70*/  UPLOP3.LUT UP3, UPT, UPT, UPT, UPT, 0x40, 0x4 ;  /* 0x000000000004789c */ /* 0x000fc60003f6e870 */
[----:B------:R-:W-:Y:S01]  /*4f80*/  UMOV UR6, UR7 ;  /* 0x0000000700067c82 */ /* 0x000fe20008000000 */
[----:B------:R-:W-:Y:S01]  /*4f90*/  UISETP.GE.AND UP0, UPT, UR40, 0x1, UPT ;  /* 0x000000012800788c */ /* 0x000fe2000bf06270 */
[----:B------:R-:W-:Y:S01]  /*4fa0*/  UMOV UR28, UR9 ;  /* 0x00000009001c7c82 */ /* 0x000fe20008000000 */
[----:B------:R-:W-:Y:S01]  /*4fb0*/  UISETP.NE.AND UP4, UPT, UR40, 0x1, UPT ;  /* 0x000000012800788c */ /* 0x000fe2000bf85270 */
[----:B------:R-:W2:Y:S01]  /*4fc0*/  LDCU.64 UR16, c[0x0][0xb28] ;  /* 0x00016500ff1077ac */ /* 0x000ea20008000a00 */
[----:B------:R-:W-:Y:S02]  /*4fd0*/  ULEA UR24, UR54, UR24, 0x18 ;  /* 0x0000001836187291 */ /* 0x000fe4000f8ec0ff */
[----:B------:R-:W-:Y:S02]  /*4fe0*/  UISETP.NE.AND UP6, UPT, UR15, 0x1, UPT ;  /* 0x000000010f00788c */ /* 0x000fe4000bfc5270 */
[----:B------:R-:W-:Y:S02]  /*4ff0*/  UISETP.NE.AND UP5, UPT, UR46, 0x1, UPT ;  /* 0x000000012e00788c */ /* 0x000fe4000bfa5270 */
[----:B------:R-:W-:-:S02]  /*5000*/  USHF.R.U32.HI UR30, URZ, UR45, UR6 ;  /* 0x0000002dff1e7299 */ /* 0x000fc40008011606 */
[----:B------:R-:W-:Y:S02]  /*5010*/  USHF.R.U32.HI UR28, URZ, UR31, UR28 ;  /* 0x0000001fff1c7299 */ /* 0x000fe4000801161c */
[----:B---3--:R-:W-:Y:S01]  /*5020*/  UISETP.NE.AND UP2, UPT, UR4, 0x1, UPT ;  /* 0x000000010400788c */ /* 0x008fe2000bf45270 */
[----:B------:R-:W-:-:S10]  /*5030*/  UMOV UR12, URZ ;  /* 0x000000ff000c7c82 */ /* 0x000fd40008000000 */
.L_x_106:
[C---:B------:R-:W-:Y:S02]  /*5040*/  LEA R12, R14.reuse, UR24, 0x3 ;  /* 0x000000180e0c7c11 */ /* 0x040fe4000f8e18ff */
[----:B------:R-:W-:Y:S02]  /*5050*/  SHF.L.U32 R0, R13, 0x1f, RZ ;  /* 0x0000001f0d007819 */ /* 0x000fe400000006ff */
[----:B------:R-:W-:Y:S02]  /*5060*/  LEA R8, R14, UR24, 0x4 ;  /* 0x000000180e087c11 */ /* 0x000fe4000f8e20ff */
[----:B---3--:R-:W3:Y:S02]  /*5070*/  SYNCS.PHASECHK.TRANS64.TRYWAIT P0, [R12+URZ+0x1e0], R0 ;  /* 0x0001e0000c0075a7 */ /* 0x008ee400080011ff */
[----:B---3--:R-:W-:Y:S05]  /*5080*/  @!P0 BRA `(.L_x_98) ;  /* 0x0000004000dc8947 */ /* 0x008fea0003800000 */
.L_x_216:
[----:B------:R-:W4:Y:S01]  /*5090*/  LDS.128 R8, [R8+0x270] ;  /* 0x0002700008087984 */ /* 0x000f220000000c00 */
[----:B------:R-:W-:Y:S01]  /*50a0*/  UISETP.GE.AND UP0, UPT, UR40, 0x1, UPT ;  /* 0x000000012800788c */ /* 0x000fe2000bf06270 */
[----:B------:R-:W-:Y:S01]  /*50b0*/  @!PT LDS RZ, [RZ] ;  /* 0x00000000fffff984 */ /* 0x000fe20000000800 */
[----:B------:R-:W-:Y:S01]  /*50c0*/  @!PT LDS RZ, [RZ] ;  /* 0x00000000fffff984 */ /* 0x000fe20000000800 */
[----:B------:R-:W-:Y:S01]  /*50d0*/  @!PT LDS RZ, [RZ] ;  /* 0x00000000fffff984 */ /* 0x000fe20000000800 */
[----:B------:R-:W-:Y:S01]  /*50e0*/  @!PT LDS RZ, [RZ] ;  /* 0x00000000fffff984 */ /* 0x000fe20000000800 */
[----:B------:R1:W-:Y:S06]  /*50f0*/  MEMBAR.ALL.CTA ;  /* 0x0000000000007992 */ /* 0x0003ec0000008000 */
[----:B-1----:R-:W1:Y:S01]  /*5100*/  FENCE.VIEW.ASYNC.S ;  /* 0x00000000000073c6 */ /* 0x002e620000000000 */
[----:B----4-:R-:W-:Y:S11]  /*5110*/  LOP3.LUT P0, RZ, R10, 0x1, RZ, 0xc0, !PT ;  /* 0x000000010aff7812 */ /* 0x010ff6000780c0ff */
[----:B------:R-:W-:Y:S02]  /*5120*/  @!UPT UIADD3 URZ, UPT, UPT, URZ, URZ, URZ ;  /* 0x000000fffffff290 */ /* 0x000fe4000fffe0ff */
[----:B-1----:R-:W-:Y:S01]  /*5130*/  VOTEU.ANY UP1, P0 ;  /* 0x0000000000ff7886 */ /* 0x002fe20000020100 */
[----:B------:R-:W-:Y:S11]  /*5140*/  PLOP3.LUT P0, PT, PT, PT, UP1, 0x80, 0x8 ;  /* 0x000000000008781c */ /* 0x000ff60003f0f018 */
[----:B------:R-:W-:Y:S02]  /*5150*/  @!UPT UIADD3 URZ, UPT, UPT, URZ, URZ, URZ ;  /* 0x000000fffffff290 */ /* 0x000fe4000fffe0ff */
[----:B---3--:R-:W-:Y:S02]  /*5160*/  @P0 SHF.R.U32.HI R0, RZ, 0x10, R9 ;  /* 0x00000010ff000819 */ /* 0x008fe40000011609 */
[----:B------:R-:W-:Y:S02]  /*5170*/  @P0 MOV R6, R8 ;  /* 0x0000000800060202 */ /* 0x000fe40000000f00 */
[----:B------:R-:W-:Y:S01]  /*5180*/  @P0 R2UR UR4, R0 ;  /* 0x00000000000402ca */ /* 0x000fe200000e0000 */
[----:B------:R-:W-:Y:S01]  /*5190*/  VIADD R0, R12, 0x1f0 ;  /* 0x000001f00c007836 */ /* 0x000fe20000000000 */
[----:B------:R-:W-:Y:S02]  /*51a0*/  @P0 LOP3.LUT R8, R9, 0xffff, RZ, 0xc0, !PT ;  /* 0x0000ffff09080812 */ /* 0x000fe400078ec0ff */
[----:B------:R-:W-:Y:S02]  /*51b0*/  @P0 R2UR UR6, R6 ;  /* 0x00000000060602ca */ /* 0x000fe400000e0000 */
[----:B------:R-:W-:Y:S02]  /*51c0*/  PRMT R0, RZ, 0x654, R0 ;  /* 0x00000654ff007816 */ /* 0x000fe40000000000 */
[----:B------:R-:W-:Y:S02]  /*51d0*/  @P0 R2UR UR5, R8 ;  /* 0x00000000080502ca */ /* 0x000fe400000e0000 */
[----:B------:R1:W-:Y:S03]  /*51e0*/  SYNCS.ARRIVE.TRANS64.RED.A1T0 RZ, [R0+URZ], RZ ;  /* 0x000000ff00ff79a7 */ /* 0x0003e600081004ff */
[----:B------:R-:W-:Y:S04]  /*51f0*/  @UP1 UMOV UR25, UR4 ;  /* 0x0000000400191c82 */ /* 0x000fe80008000000 */
[----:B------:R-:W-:Y:S04]  /*5200*/  @UP1 UMOV UR14, UR6 ;  /* 0x00000006000e1c82 */ /* 0x000fe80008000000 */
[----:B------:R-:W-:Y:S01]  /*5210*/  @UP1 UMOV UR13, UR5 ;  /* 0x00000005000d1c82 */ /* 0x000fe20008000000 */
[----:B------:R-:W-:Y:S05]  /*5220*/  BRA.U !UP0, `(.L_x_99) ;  /* 0x0000000108a47547 */ /* 0x000fea000b800000 */
[----:B------:R-:W-:Y:S02]  /*5230*/  UIMAD.WIDE.U32 UR8, UR13, UR47, URZ ;  /* 0x0000002f0d0872a5 */ /* 0x000fe4000f8e00ff */
[----:B------:R-:W-:Y:S02]  /*5240*/  UIMAD.WIDE.U32 UR10, UR14, UR44, URZ ;  /* 0x0000002c0e0a72a5 */ /* 0x000fe4000f8e00ff */
[----:B------:R-:W-:Y:S02]  /*5250*/  USEL UR4, UR26, UR28, !UP5 ;  /* 0x0000001c1a047287 */ /* 0x000fe4000e800000 */
[----:B------:R-:W-:Y:S02]  /*5260*/  USEL UR7, UR27, UR30, !UP6 ;  /* 0x0000001e1b077287 */ /* 0x000fe4000f000000 */
[----:B--2---:R-:W-:Y:S02]  /*5270*/  UIMAD.WIDE.U32 UR18, UR4, UR16, URZ ;  /* 0x00000010041272a5 */ /* 0x004fe4000f8e00ff */
[----:B------:R-:W-:Y:S01]  /*5280*/  UIMAD.WIDE.U32 UR20, UR7, UR16, URZ ;  /* 0x00000010071472a5 */ /* 0x000fe2000f8e00ff */
[----:B------:R-:W-:Y:S02]  /*5290*/  UMOV UR5, UR9 ;  /* 0x0000000900057c82 */ /* 0x000fe40008000000 */
[----:B------:R-:W-:Y:S03]  /*52a0*/  USHF.R.U32.HI UR6, URZ, UR31, UR5 ;  /* 0x0000001fff067299 */ /* 0x000fe60008011605 */
[----:B------:R-:W-:Y:S01]  /*52b0*/  UMOV UR5, UR11 ;  /* 0x0000000b00057c82 */ /* 0x000fe20008000000 */
[----:B------:R-:W-:Y:S02]  /*52c0*/  USEL UR6, UR13, UR6, !UP5 ;  /* 0x000000060d067287 */ /* 0x000fe4000e800000 */
[----:B------:R-:W-:Y:S02]  /*52d0*/  USHF.R.U32.HI UR8, URZ, UR45, UR5 ;  /* 0x0000002dff087299 */ /* 0x000fe40008011605 */
[----:B------:R-:W-:Y:S01]  /*52e0*/  UIMAD.WIDE.U32 UR10, UR6, UR16, URZ ;  /* 0x00000010060a72a5 */ /* 0x000fe2000f8e00ff */
[----:B------:R-:W-:Y:S02]  /*52f0*/  UMOV UR5, UR19 ;  /* 0x0000001300057c82 */ /* 0x000fe40008000000 */
[----:B------:R-:W-:Y:S03]  /*5300*/  @UP4 USHF.R.U32.HI UR4, URZ, UR17, UR5 ;  /* 0x00000011ff044299 */ /* 0x000fe60008011605 */
[----:B------:R-:W-:Y:S01]  /*5310*/  UMOV UR5, UR21 ;  /* 0x0000001500057c82 */ /* 0x000fe20008000000 */
[----:B------:R-:W-:Y:S02]  /*5320*/  UIMAD UR4, UR40, UR4, URZ ;  /* 0x00000004280472a4 */ /* 0x000fe4000f8e02ff */
[----:B------:R-:W-:Y:S02]  /*5330*/  @UP4 USHF.R.U32.HI UR7, URZ, UR17, UR5 ;  /* 0x00000011ff074299 */ /* 0x000fe40008011605 */
[----:B------:R-:W-:Y:S02]  /*5340*/  USEL UR5, UR14, UR8, !UP6 ;  /* 0x000000080e057287 */ /* 0x000fe4000f000000 */
[----:B------:R-:W-:Y:S02]  /*5350*/  UIMAD UR8, UR40, UR7, URZ ;  /* 0x00000007280872a4 */ /* 0x000fe4000f8e02ff */
[----:B------:R-:W-:Y:S03]  /*5360*/  UISETP.GE.AND UP0, UPT, UR6, UR4, UPT ;  /* 0x000000040600728c */ /* 0x000fe6000bf06270 */
[----:B------:R-:W-:Y:S01]  /*5370*/  UMOV UR4, UR11 ;  /* 0x0000000b00047c82 */ /* 0x000fe20008000000 */
[----:B------:R-:W-:Y:S02]  /*5380*/  UISETP.GE.OR UP0, UPT, UR5, UR8, UP0 ;  /* 0x000000080500728c */ /* 0x000fe40008706670 */
[----:B------:R-:W-:Y:S02]  /*5390*/  USHF.R.U32.HI UR4, URZ, UR17, UR4 ;  /* 0x00000011ff047299 */ /* 0x000fe40008011604 */
[----:B------:R-:W-:Y:S02]  /*53a0*/  UIMAD.WIDE.U32 UR8, UR5, UR16, URZ ;  /* 0x00000010050872a5 */ /* 0x000fe4000f8e00ff */
[----:B------:R-:W-:Y:S04]  /*53b0*/  USEL UR10, UR6, UR4, !UP4 ;  /* 0x00000004060a7287 */ /* 0x000fe8000e000000 */
[----:B------:R-:W-:Y:S01]  /*53c0*/  UIADD3 UR11, UPT, UPT, -UR10, URZ, URZ ;  /* 0x000000ff0a0b7290 */ /* 0x000fe2000fffe1ff */
[----:B------:R-:W-:Y:S02]  /*53d0*/  @!UP0 UMOV UR4, UR9 ;  /* 0x0000000900048c82 */ /* 0x000fe40008000000 */
[----:B------:R-:W-:Y:S02]  /*53e0*/  @!UP0 USHF.R.U32.HI UR4, URZ, UR17, UR4 ;  /* 0x00000011ff048299 */ /* 0x000fe40008011604 */
[----:B------:R-:W-:Y:S02]  /*53f0*/  UIMAD UR8, UR40, UR11, UR6 ;  /* 0x0000000b280872a4 */ /* 0x000fe4000f8e0206 */
[----:B------:R-:W-:Y:S04]  /*5400*/  @!UP0 USEL UR4, UR5, UR4, !UP4 ;  /* 0x0000000405048287 */ /* 0x000fe8000e000000 */
[----:B------:R-:W-:Y:S02]  /*5410*/  @!UP0 UIMAD UR8, UR7, UR8, UR4 ;  /* 0x00000008070882a4 */ /* 0x000fe4000f8e0204 */
[----:B------:R-:W-:Y:S02]  /*5420*/  @!UP0 UIADD3 UR9, UPT, UPT, UR10, -UR4, URZ ;  /* 0x800000040a098290 */ /* 0x000fe4000fffe0ff */
[----:B------:R-:W-:Y:S02]  /*5430*/  UIADD3 UR4, UPT, UPT, -UR5, URZ, URZ ;  /* 0x000000ff05047290 */ /* 0x000fe4000fffe1ff */
[----:B------:R-:W-:Y:S02]  /*5440*/  UIADD3 UR7, UPT, UPT, -UR6, URZ, URZ ;  /* 0x000000ff06077290 */ /* 0x000fe4000fffe1ff */
[----:B------:R-:W-:Y:S02]  /*5450*/  @!UP0 UIMAD UR6, UR9, UR40, UR5 ;  /* 0x00000028090682a4 */ /* 0x000fe4000f8e0205 */
[----:B------:R-:W-:Y:S02]  /*5460*/  UIMAD UR14, UR15, UR4, UR14 ;  /* 0x000000040f0e72a4 */ /* 0x000fe4000f8e020e */
[----:B------:R-:W-:Y:S01]  /*5470*/  UIMAD UR13, UR46, UR7, UR13 ;  /* 0x000000072e0d72a4 */ /* 0x000fe2000f8e020d */
[----:B------:R-:W-:Y:S02]  /*5480*/  @!UP0 UMOV UR5, UR8 ;  /* 0x0000000800058c82 */ /* 0x000fe40008000000 */
[----:B------:R-:W-:Y:S02]  /*5490*/  UIMAD UR14, UR5, UR15, UR14 ;  /* 0x0000000f050e72a4 */ /* 0x000fe4000f8e020e */
[----:B------:R-:W-:Y:S11]  /*54a0*/  UIMAD UR13, UR6, UR46, UR13 ;  /* 0x0000002e060d72a4 */ /* 0x000ff6000f8e020d */
[----:B------:R-:W-:Y:S01]  /*54b0*/  @!UPT UIADD3 URZ, UPT, UPT, URZ, URZ, URZ ;  /* 0x000000fffffff290 */ /* 0x000fe2000fffe0ff */
.L_x_99:
[----:B------:R-:W3:Y:S01]  /*54c0*/  @!UP2 LDCU.128 UR20, c[0x0][0xb10] ;  /* 0x00016200ff14a7ac */ /* 0x000ee20008000c00 */
[C---:B------:R-:W-:Y:S02]  /*54d0*/  ISETP.NE.U32.AND P1, PT, R4.reuse, RZ, PT ;  /* 0x000000ff0400720c */ /* 0x040fe40003f25070 */
[----:B------:R-:W-:Y:S02]  /*54e0*/  ISETP.NE.U32.AND P0, PT, R4, RZ, PT ;  /* 0x000000ff0400720c */ /* 0x000fe40003f05070 */
[C---:B------:R-:W-:Y:S02]  /*54f0*/  ISETP.NE.AND.EX P1, PT, R5.reuse, RZ, PT, P1 ;  /* 0x000000ff0500720c */ /* 0x040fe40003f25310 */
[----:B------:R-:W-:Y:S01]  /*5500*/  ISETP.NE.AND.EX P0, PT, R5, RZ, PT, P0 ;  /* 0x000000ff0500720c */ /* 0x000fe20003f05300 */
[----:B------:R-:W4:Y:S01]  /*5510*/  @!UP2 LDCU UR5, c[0x0][0xb0c] ;  /* 0x00016180ff05a7ac */ /* 0x000f220008000800 */
[----:B------:R-:W-:Y:S02]  /*5520*/  USHF.L.U32 UR11, UR29, 0x6, URZ ;  /* 0x000000061d0b7899 */ /* 0x000fe400080006ff */
[----:B------:R-:W-:Y:S02]  /*5530*/  USHF.L.U32 UR10, UR32, 0x6, URZ ;  /* 0x00000006200a7899 */ /* 0x000fe400080006ff */
[----:B---3--:R-:W-:Y:S07]  /*5540*/  UIMAD.WIDE.U32 UR6, UR14, UR20, URZ ;  /* 0x000000140e0672a5 */ /* 0x008fee000f8e00ff */
[----:B------:R-:W-:Y:S01]  /*5550*/  @!UP2 UMOV UR4, UR7 ;  /* 0x000000070004ac82 */ /* 0x000fe20008000000 */
[----:B----4-:R-:W-:Y:S02]  /*5560*/  @!UP2 UISETP.NE.AND UP0, UPT, UR5, 0x1, UPT ;  /* 0x000000010500a88c */ /* 0x010fe4000bf05270 */
[----:B------:R-:W-:Y:S02]  /*5570*/  @!UP2 USHF.R.U32.HI UR4, URZ, UR21, UR4 ;  /* 0x00000015ff04a299 */ /* 0x000fe40008011604 */
[----:B------:R-:W-:Y:S02]  /*5580*/  UIMAD.WIDE.U32 UR6, UR13, UR23, URZ ;  /* 0x000000170d0672a5 */ /* 0x000fe4000f8e00ff */
[----:B------:R-:W-:Y:S02]  /*5590*/  @!UP2 USEL UR8, UR14, UR4, !UP0 ;  /* 0x000000040e08a287 */ /* 0x000fe4000c000000 */
[----:B------:R-:W-:Y:S03]  /*55a0*/  @!UP2 UISETP.NE.AND UP0, UPT, UR22, 0x1, UPT ;  /* 0x000000011600a88c */ /* 0x000fe6000bf05270 */
[----:B------:R-:W-:Y:S02]  /*55b0*/  @!UP2 UMOV UR6, UR7 ;  /* 0x000000070006ac82 */ /* 0x000fe40008000000 */
[----:B------:R-:W3:Y:S02]  /*55c0*/  @!UP2 LDCU UR4, c[0x0][0xb20] ;  /* 0x00016400ff04a7ac */ /* 0x000ee40008000800 */
[----:B---3--:R-:W-:Y:S04]  /*55d0*/  @!UP2 USHF.R.U32.HI UR6, URZ, UR4, UR6 ;  /* 0x00000004ff06a299 */ /* 0x008fe80008011606 */
[----:B------:R-:W-:Y:S04]  /*55e0*/  @!UP2 USEL UR6, UR13, UR6, !UP0 ;  /* 0x000000060d06a287 */ /* 0x000fe8000c000000 */
[----:B------:R-:W-:Y:S02]  /*55f0*/  @!UP2 UIADD3 UR4, UPT, UPT, -UR8, UR6, URZ ;  /* 0x000000060804a290 */ /* 0x000fe4000fffe1ff */
[----:B------:R-:W-:Y:S02]  /*5600*/  @!UP2 UIADD3 UR6, UPT, UPT, UR8, -UR6, URZ ;  /* 0x800000060806a290 */ /* 0x000fe4000fffe0ff */
[----:B------:R-:W-:Y:S02]  /*5610*/  @!UP2 UIMAD UR14, UR4, UR5, UR14 ;  /* 0x00000005040ea2a4 */ /* 0x000fe4000f8e020e */
[----:B------:R-:W-:Y:S01]  /*5620*/  @!UP2 UIMAD UR13, UR6, UR22, UR13 ;  /* 0x00000016060da2a4 */ /* 0x000fe2000f8e020d */
[----:B------:R-:W-:Y:S11]  /*5630*/  BRA.U UP3, `(.L_x_100) ;  /* 0x0000000103107547 */ /* 0x000ff6000b800000 */
[----:B------:R-:W-:Y:S04]  /*5640*/  MOV R6, UR33 ;  /* 0x0000002100067c02 */ /* 0x000fe80008000f00 */
[----:B------:R-:W-:Y:S04]  /*5650*/  SHF.L.U32 R6, R6, 0x1f, RZ ;  /* 0x0000001f06067819 */ /* 0x000fe800000006ff */
[----:B------:R-:W3:Y:S02]  /*5660*/  SYNCS.PHASECHK.TRANS64.TRYWAIT P2, [UR24+0x1d8], R6 ;  /* 0x0001d806ff0075a7 */ /* 0x000ee40008041118 */
[----:B---3--:R-:W-:Y:S05]  /*5670*/  @!P2 BRA `(.L_x_101) ;  /* 0x0000003c0074a947 */ /* 0x008fea0003800000 */
.L_x_100:
[----:B------:R-:W-:Y:S05]  /*5680*/  @!P1 BRA `(.L_x_102) ;  /* 0x0000000000309947 */ /* 0x000fea0003800000 */
[----:B------:R-:W-:Y:S01]  /*5690*/  ISETP.NE.U32.AND P1, PT, R2, RZ, PT ;  /* 0x000000ff0200720c */ /* 0x000fe20003f25070 */
[----:B------:R-:W3:Y:S01]  /*56a0*/  LDCU.64 UR4, c[0x0][0x358] ;  /* 0x00006b00ff0477ac */ /* 0x000ee20008000a00 */
[----:B------:R-:W-:Y:S02]  /*56b0*/  IMAD.MOV.U32 R45, RZ, RZ, 0x1 ;  /* 0x00000001ff2d7424 */ /* 0x000fe400078e00ff */
[----:B------:R-:W-:Y:S11]  /*56c0*/  ISETP.NE.AND.EX P1, PT, R3, RZ, PT, P1 ;  /* 0x000000ff0300720c */ /* 0x000ff60003f25310 */
[----:B------:R-:W-:Y:S02]  /*56d0*/  @!UPT UIADD3 URZ, UPT, UPT, URZ, URZ, URZ ;  /* 0x000000fffffff290 */ /* 0x000fe4000fffe0ff */
[----:B------:R-:W4:Y:S01]  /*56e0*/  @P1 LDC.64 R8, c[0x0][0x888] ;  /* 0x00022200ff081b82 */ /* 0x000f220000000a00 */
[----:B-1----:R-:W-:Y:S04]  /*56f0*/  @P1 IMAD R0, R4, UR36, RZ ;  /* 0x0000002404001c24 */ /* 0x002fe8000f8e02ff */
[----:B----4-:R-:W-:Y:S04]  /*5700*/  @P1 IMAD.WIDE R8, R0, 0x4, R8 ;  /* 0x0000000400081825 */ /* 0x010fe800078e0208 */
[----:B------:R-:W-:Y:S01]  /*5710*/  HFMA2 R0, -RZ, RZ, 0, 5.9604644775390625e-08 ;  /* 0x00000001ff007431 */ /* 0x000fe200000001ff */
[----:B---3-5:R3:W5:Y:S04]  /*5720*/  @P1 LDG.E R26, desc[UR4][R8.64] ;  /* 0x00000004081a1981 */ /* 0x028768000c1e1900 */
[----:B------:R-:W-:Y:S01]  /*5730*/  @!P1 PRMT R45, R0, 0x7610, R45 ;  /* 0x00007610002d9816 */ /* 0x000fe2000000002d */
[----:B---3--:R-:W4:Y:S06]  /*5740*/  @!P1 LDC R26, c[0x0][0x880] ;  /* 0x00022000ff1a9b82 */ /* 0x008f2c0000000800 */
.L_x_102:
[----:B----45:R-:W-:Y:S01]  /*5750*/  @!P0 FSETP.EQ.AND P1, PT, R26, RZ, PT ;  /* 0x000000ff1a00820b */ /* 0x030fe20003f22000 */
[----:B------:R-:W-:Y:S01]  /*5760*/  @!UPT UIADD3 URZ, UPT, UPT, URZ, URZ, URZ ;  /* 0x000000fffffff290 */ /* 0x000fe2000fffe0ff */
[----:B------:R-:W-:Y:S11]  /*5770*/  @!P0 BRA `(.L_x_103) ;  /* 0x0000000000188947 */ /* 0x000ff60003800000 */
[----:B------:R-:W-:Y:S02]  /*5780*/  LOP3.LUT P0, RZ, R45, 0xff, RZ, 0xc0, !PT ;  /* 0x000000ff2dff7812 */ /* 0x000fe4000780c0ff */
[----:B------:R-:W-:Y:S04]  /*5790*/  ISETP.NE.U32.AND P1, PT, R2, RZ, PT ;  /* 0x000000ff0200720c */ /* 0x000fe80003f25070 */
[----:B------:R-:W-:Y:S04]  /*57a0*/  ISETP.NE.AND.EX P1, PT, R3, RZ, PT, P1 ;  /* 0x000000ff0300720c */ /* 0x000fe80003f25310 */
[----:B------:R-:W-:Y:S03]  /*57b0*/  PLOP3.LUT P1, PT, P1, PT, PT, 0x8, 0x80 ;  /* 0x000000000080781c */ /* 0x000fe60000f2e170 */
[----:B------:R-:W-:Y:S11]  /*57c0*/  @P0 FSETP.EQ.AND P1, PT, R26, RZ, PT ;  /* 0x000000ff1a00020b */ /* 0x000ff60003f22000 */
[----:B------:R-:W-:Y:S02]  /*57d0*/  @!UPT UIADD3 URZ, UPT, UPT, URZ, URZ, URZ ;  /* 0x000000fffffff290 */ /* 0x000fe4000fffe0ff */
.L_x_103:
[----:B------:R-:W-:Y:S01]  /*57e0*/  ULEA UR4, UR12, UR24, 0x3 ;  /* 0x000000180c047291 */ /* 0x000fe2000f8e18ff */
[----:B------:R-:W-:Y:S02]  /*57f0*/  SHF.L.U32 R9, R15, 0x1f, RZ ;  /* 0x0000001f0f097819 */ /* 0x000fe400000006ff */
[----:B------:R-:W-:Y:S04]  /*5800*/  ELECT P0, URZ, PT ;  /* 0x0000000000ff782f */ /* 0x000fe80003800000 */
[----:B------:R-:W-:Y:S02]  /*5810*/  PLOP3.LUT P1, PT, P1, P0, PT, 0xf2, 0x2f ;  /* 0x00000000002f781c */ /* 0x000fe40000f21e72 */
[----:B------:R-:W3:Y:S11]  /*5820*/  SYNCS.PHASECHK.TRANS64.TRYWAIT P2, [UR4+0x1b8], R9 ;  /* 0x0001b809ff0075a7 */ /* 0x000ef60008041104 */
[----:B------:R-:W-:Y:S05]  /*5830*/  @!P1 IADD3 R8, P0, PT, R16, 0x580, RZ ;  /* 0x0000058010089810 */ /* 0x000fea0007f1e0ff */
[----:B-1----:R-:W-:Y:S01]  /*5840*/  @!P1 IMAD.X R6, RZ, RZ, R17, P0 ;  /* 0x000000ffff069224 */ /* 0x002fe200000e0611 */
[----:B---3--:R-:W-:Y:S07]  /*5850*/  @!P2 BRA `(.L_x_104) ;  /* 0x0000003c0014a947 */ /* 0x008fee0003800000 */
.L_x_219:
[----:B------:R-:W-:Y:S01]  /*5860*/  @!P1 R2UR UR7, R6 ;  /* 0x00000000060792ca */ /* 0x000fe200000e0000 */
[----:B------:R-:W-:Y:S01]  /*5870*/  UIADD3 UR5, UPT, UPT, UR12, 0x1, URZ ;  /* 0x000000010c057890 */ /* 0x000fe2000fffe0ff */
[----:B------:R-:W-:Y:S01]  /*5880*/  @!P1 R2UR UR6, R8 ;  /* 0x00000000080692ca */ /* 0x000fe200000e0000 */
[----:B------:R-:W-:Y:S01]  /*5890*/  UIADD3 UR9, UPT, UPT, UR4, 0x1a0, URZ ;  /* 0x000001a004097890 */ /* 0x000fe2000fffe0ff */
[----:B------:R-:W-:Y:S01]  /*58a0*/  @!P1 IMAD.MOV.U32 R6, RZ, RZ, 0x1000 ;  /* 0x00001000ff069424 */ /* 0x000fe200078e00ff */
[----:B------:R-:W-:Y:S01]  /*58b0*/  UISETP.NE.AND UP0, UPT, UR5, 0x3, UPT ;  /* 0x000000030500788c */ /* 0x000fe2000bf05270 */
[----:B------:R-:W-:Y:S01]  /*58c0*/  VIADD R14, R14, 0x1 ;  /* 0x000000010e0e7836 */ /* 0x000fe20000000000 */
[----:B------:R-:W-:Y:S01]  /*58d0*/  UMOV UR22, 0x0 ;  /* 0x0000000000167882 */ /* 0x000fe20000000000 */
[----:B------:R-:W-:Y:S01]  /*58e0*/  UMOV UR23, 0x10000000 ;  /* 0x1000000000177882 */ /* 0x000fe20000000000 */
[----:B------:R-:W-:Y:S04]  /*58f0*/  UPRMT UR20, UR54, 0x654, UR9 ;  /* 0x0000065436147896 */ /* 0x000fe80008000009 */
[----:B-1----:R-:W-:Y:S01]  /*5900*/  IMAD.U32 R9, RZ, RZ, UR7 ;  /* 0x00000007ff097e24 */ /* 0x002fe2000f8e00ff */
[----:B------:R-:W-:Y:S01]  /*5910*/  USEL UR7, URZ, 0x1, UP0 ;  /* 0x00000001ff077887 */ /* 0x000fe20008000000 */
[----:B------:R-:W-:Y:S01]  /*5920*/  IMAD.U32 R8, RZ, RZ, UR6 ;  /* 0x00000006ff087e24 */ /* 0x000fe2000f8e00ff */
[----:B------:R-:W-:Y:S02]  /*5930*/  USEL UR6, UR5, URZ, UP0 ;  /* 0x000000ff05067287 */ /* 0x000fe40008000000 */
[----:B------:R-:W-:Y:S01]  /*5940*/  VOTEU.ALL UP0, P1 ;  /* 0x0000000000ff7886 */ /* 0x000fe20000800000 */
[----:B------:R-:W-:Y:S02]  /*5950*/  @!P1 R2UR UR19, R9 ;  /* 0x00000000091392ca */ /* 0x000fe400000e0000 */
[----:B------:R-:W-:Y:S02]  /*5960*/  @!P1 R2UR UR18, R8 ;  /* 0x00000000081292ca */ /* 0x000fe400000e0000 */
[----:B------:R-:W-:Y:S01]  /*5970*/  @!UP0 ULEA UR5, UR12, UR24, 0xc ;  /* 0x000000180c058291 */ /* 0x000fe2000f8e60ff */
[----:B------:R-:W-:Y:S02]  /*5980*/  LOP3.LUT R15, R15, UR7, RZ, 0x3c, !PT ;  /* 0x000000070f0f7c12 */ /* 0x000fe4000f8e3cff */
[----:B------:R-:W-:Y:S01]  /*5990*/  UMOV UR12, UR36 ;  /* 0x00000024000c7c82 */ /* 0x000fe20008000000 */
[----:B------:R-:W-:Y:S01]  /*59a0*/  @!UP0 UIADD3 UR8, UPT, UPT, UR5, 0x400, URZ ;  /* 0x0000040005088890 */ /* 0x000fe2000fffe0ff */
[----:B------:R-:W-:Y:S01]  /*59b0*/  SHF.L.U32 R0, R15, 0x1f, RZ ;  /* 0x0000001f0f007819 */ /* 0x000fe200000006ff */
[----:B------:R-:W-:Y:S01]  /*59c0*/  VOTEU.ALL UP0, P1 ;  /* 0x0000000000ff7886 */ /* 0x000fe20000800000 */
[----:B------:R-:W-:Y:S06]  /*59d0*/  ULEA UR5, UR6, UR24, 0x3 ;  /* 0x0000001806057291 */ /* 0x000fec000f8e18ff */
[----:B------:R1:W-:Y:S01]  /*59e0*/  @!UP0 UTMALDG.3D [UR8], [UR18], desc[UR22] ;  /* 0x00001608120085b4 */ /* 0x0003e20008011000 */
[----:B------:R1:W-:Y:S01]  /*59f0*/  @!P1 SYNCS.ARRIVE.TRANS64.RED.A0TR RZ, [UR4+0x1a0], R6 ;  /* 0x0001a006ffff99a7 */ /* 0x0003e20008300404 */
[----:B------:R-:W-:Y:S01]  /*5a00*/  SYNCS.ARRIVE.TRANS64.RED.A1T0 RZ, [UR20], RZ ;  /* 0x000000ffffff79a7 */ /* 0x000fe20008100414 */
[----:B------:R-:W3:Y:S02]  /*5a10*/  SYNCS.PHASECHK.TRANS64.TRYWAIT P0, [UR5+0x1b8], R0 ;  /* 0x0001b800ff0075a7 */ /* 0x000ee40008001105 */
[----:B-1-3--:R-:W-:Y:S05]  /*5a20*/  @!P0 BRA `(.L_x_105) ;  /* 0x0000003800b88947 */ /* 0x00afea0003800000 */
.L_x_221:
[----:B------:R-:W-:Y:S01]  /*5a30*/  UIADD3 UR9, UPT, UPT, UR5, 0x1a0, URZ ;  /* 0x000001a005097890 */ /* 0x000fe2000fffe0ff */
[----:B-1----:R-:W-:Y:S01]  /*5a40*/  @!P1 IADD3 R6, P0, PT, R16, 0x580, RZ ;  /* 0x0000058010069810 */ /* 0x002fe20007f1e0ff */
[----:B------:R-:W-:Y:S01]  /*5a50*/  UPLOP3.LUT UP3, UPT, UPT, UPT, UPT, 0x80, 0x8 ;  /* 0x000000000008789c */ /* 0x000fe20003f6f070 */
[----:B------:R-:W-:Y:S01]  /*5a60*/  R2UR UR23, R47 ;  /* 0x000000002f1772ca */ /* 0x000fe200000e0000 */
[----:B------:R-:W-:Y:S01]  /*5a70*/  UMOV UR20, 0x0 ;  /* 0x0000000000147882 */ /* 0x000fe20000000000 */
[----:B------:R-:W-:Y:S01]  /*5a80*/  @!P1 R2UR UR7, R6 ;  /* 0x00000000060792ca */ /* 0x000fe200000e0000 */
[----:B------:R-:W-:Y:S01]  /*5a90*/  @!P1 IMAD.X R0, RZ, RZ, R17, P0 ;  /* 0x000000ffff009224 */ /* 0x000fe200000e0611 */
[----:B------:R-:W-:Y:S01]  /*5aa0*/  UMOV UR21, 0x10000000 ;  /* 0x1000000000157882 */ /* 0x000fe20000000000 */
[----:B------:R-:W-:Y:S01]  /*5ab0*/  UMOV UR12, UR36 ;  /* 0x00000024000c7c82 */ /* 0x000fe20008000000 */
[----:B------:R-:W-:Y:S01]  /*5ac0*/  VOTEU.ALL UP0, P1 ;  /* 0x0000000000ff7886 */ /* 0x000fe20000800000 */
[----:B------:R-:W-:Y:S01]  /*5ad0*/  R2UR UR22, R48 ;  /* 0x00000000301672ca */ /* 0x000fe200000e0000 */
[----:B------:R-:W-:Y:S01]  /*5ae0*/  UMOV UR36, UR25 ;  /* 0x0000001900247c82 */ /* 0x000fe20008000000 */
[----:B------:R-:W-:Y:S02]  /*5af0*/  @!P1 R2UR UR4, R0 ;  /* 0x00000000000492ca */ /* 0x000fe400000e0000 */
[----:B------:R-:W-:Y:S01]  /*5b00*/  @!UP0 UIADD3 UR10, UPT, UPT, UR10, 0x20, URZ ;  /* 0x000000200a0a8890 */ /* 0x000fe2000fffe0ff */
[C---:B------:R-:W-:Y:S01]  /*5b10*/  ISETP.NE.AND P0, PT, R14.reuse, 0x2, PT ;  /* 0x000000020e00780c */ /* 0x040fe20003f05270 */
[----:B------:R-:W-:Y:S02]  /*5b20*/  UIADD3 UR32, UPT, UPT, UR13, UR23, URZ ;  /* 0x000000170d207290 */ /* 0x000fe4000fffe0ff */
[----:B------:R-:W-:Y:S01]  /*5b30*/  IMAD.U32 R8, RZ, RZ, UR7 ;  /* 0x00000007ff087e24 */ /* 0x000fe2000f8e00ff */
[----:B------:R-:W-:Y:S02]  /*5b40*/  SEL R0, RZ, 0x1, P0 ;  /* 0x00000001ff007807 */ /* 0x000fe40000000000 */
[----:B------:R-:W-:Y:S02]  /*5b50*/  SEL R14, R14, RZ, P0 ;  /* 0x000000ff0e0e7207 */ /* 0x000fe40000000000 */
[----:B------:R-:W-:Y:S01]  /*5b60*/  @!P1 R2UR UR18, R8 ;  /* 0x00000000081292ca */ /* 0x000fe200000e0000 */
[----:B------:R-:W-:Y:S01]  /*5b70*/  UIADD3 UR29, UPT, UPT, UR14, UR22, URZ ;  /* 0x000000160e1d7290 */ /* 0x000fe2000fffe0ff */
[----:B------:R-:W-:Y:S01]  /*5b80*/  IMAD.U32 R9, RZ, RZ, UR4 ;  /* 0x00000004ff097e24 */ /* 0x000fe2000f8e00ff */
[----:B------:R-:W-:Y:S01]  /*5b90*/  @!UP0 ULEA UR4, UR6, UR24, 0xc ;  /* 0x0000001806048291 */ /* 0x000fe2000f8e60ff */
[----:B------:R-:W-:Y:S03]  /*5ba0*/  LOP3.LUT R13, R13, R0, RZ, 0x3c, !PT ;  /* 0x000000000d0d7212 */ /* 0x000fe600078e3cff */
[----:B------:R-:W-:Y:S01]  /*5bb0*/  @!P1 R2UR UR19, R9 ;  /* 0x00000000091392ca */ /* 0x000fe200000e0000 */
[----:B------:R-:W-:Y:S01]  /*5bc0*/  @!UP0 UIADD3 UR8, UPT, UPT, UR4, 0x400, URZ ;  /* 0x0000040004088890 */ /* 0x000fe2000fffe0ff */
[----:B------:R-:W-:Y:S01]  /*5bd0*/  VOTEU.ALL UP0, P1 ;  /* 0x0000000000ff7886 */ /* 0x000fe20000800000 */
[----:B------:R-:W-:Y:S10]  /*5be0*/  UPRMT UR4, UR54, 0x654, UR9 ;  /* 0x0000065436047896 */ /* 0x000ff40008000009 */
[----:B------:R1:W-:Y:S01]  /*5bf0*/  @!UP0 UTMALDG.3D [UR8], [UR18], desc[UR20] ;  /* 0x00001408120085b4 */ /* 0x0003e20008011000 */
[----:B------:R3:W-:Y:S01]  /*5c00*/  @!P1 SYNCS.ARRIVE.TRANS64.RED.A0TR RZ, [UR5+0x1a0], R7 ;  /* 0x0001a007ffff99a7 */ /* 0x0007e20008300405 */
[----:B------:R-:W-:Y:S01]  /*5c10*/  SYNCS.ARRIVE.TRANS64.RED.A1T0 RZ, [UR4], RZ ;  /* 0x000000ffffff79a7 */ /* 0x000fe20008100404 */
[----:B------:R-:W-:Y:S04]  /*5c20*/  UIADD3 UR4, UPT, UPT, UR6, 0x1, URZ ;  /* 0x0000000106047890 */ /* 0x000fe8000fffe0ff */
[----:B------:R-:W-:Y:S04]  /*5c30*/  UISETP.NE.AND UP0, UPT, UR4, 0x3, UPT ;  /* 0x000000030400788c */ /* 0x000fe8000bf05270 */
[----:B------:R-:W-:Y:S06]  /*5c40*/  USEL UR5, URZ, 0x1, UP0 ;  /* 0x00000001ff057887 */ /* 0x000fec0008000000 */
[----:B------:R-:W-:Y:S01]  /*5c50*/  LOP3.LUT R15, R15, UR5, RZ, 0x3c, !PT ;  /* 0x000000050f0f7c12 */ /* 0x000fe2000f8e3cff */
[----:B-1----:R-:W-:Y:S01]  /*5c60*/  USEL UR12, UR4, URZ, UP0 ;  /* 0x000000ff040c7287 */ /* 0x002fe20008000000 */
[----:B------:R-:W-:Y:S11]  /*5c70*/  BRA.U UP1, `(.L_x_106) ;  /* 0xfffffff101f07547 */ /* 0x000ff6000b83ffff */
[----:B------:R-:W-:Y:S01]  /*5c80*/  UIADD3 UR24, UPT, UPT, UR24, 0x1b8, URZ ;  /* 0x000001b818187890 */ /* 0x000fe2000fffe0ff */
[----:B------:R-:W-:-:S03]  /*5c90*/  SHF.L.U32 R2, R15, 0x1f, RZ ;  /* 0x0000001f0f027819 */ /* 0x000fc600000006ff */
[----:B------:R-:W-:-:S09]  /*5ca0*/  ULEA UR4, UR12, UR24, 0x3 ;  /* 0x000000180c047291 */ /* 0x000fd2000f8e18ff */
[----:B------:R-:W1:Y:S02]  /*5cb0*/  SYNCS.PHASECHK.TRANS64.TRYWAIT P0, [UR4], R2 ;  /* 0x00000002ff0075a7 */ /* 0x000e640008001104 */
[----:B-1----:R-:W-:Y:S05]  /*5cc0*/  @!P0 BRA `(.L_x_107) ;  /* 0x0000003800288947 */ /* 0x002fea0003800000 */
.L_x_223:
        /* <DEDUP_REMOVED lines=9> */
.L_x_225:
[----:B------:R-:W-:-:S04]  /*5d60*/  UIADD3 UR4, UPT, UPT, UR4, 0x1, URZ ;  /* 0x0000000104047890 */ /* 0x000fc8000fffe0ff */
[----:B------:R-:W-:-:S04]  /*5d70*/  UISETP.NE.AND UP0, UPT, UR4, 0x3, UPT ;  /* 0x000000030400788c */ /* 0x000fc8000bf05270 */
[----:B------:R-:W-:Y:S02]  /*5d80*/  USEL UR5, URZ, 0x1, UP0 ;  /* 0x00000001ff057887 */ /* 0x000fe40008000000 */
[----:B------:R-:W-:-:S04]  /*5d90*/  USEL UR4, UR4, URZ, UP0 ;  /* 0x000000ff04047287 */ /* 0x000fc80008000000 */
[----:B------:R-:W-:Y:S01]  /*5da0*/  ULEA UR4, UR4, UR24, 0x3 ;  /* 0x0000001804047291 */ /* 0x000fe2000f8e18ff */
[----:B-1----:R-:W-:-:S04]  /*5db0*/  LOP3.LUT R2, R15, UR5, RZ, 0x3c, !PT ;  /* 0x000000050f027c12 */ /* 0x002fc8000f8e3cff */
[----:B------:R-:W-:Y:S01]  /*5dc0*/  SHF.L.U32 R2, R2, 0x1f, RZ ;  /* 0x0000001f02027819 */ /* 0x000fe200000006ff */
[----:B------:R-:W-:-:S07]  /*5dd0*/  IMAD.U32 R0, RZ, RZ, UR4 ;  /* 0x00000004ff007e24 */ /* 0x000fce000f8e00ff */
.L_x_109:
[----:B-1----:R1:W4:Y:S02]  /*5de0*/  SYNCS.PHASECHK.TRANS64.TRYWAIT P0, [R0+URZ], R2 ;  /* 0x00000002000075a7 */ /* 0x00232400080011ff */
[----:B----4-:R-:W-:Y:S05]  /*5df0*/  @!P0 NANOSLEEP.SYNCS 0x989680 ;  /* 0x009896800000895d */ /* 0x010fea0003900000 */
[----:B------:R-:W4:Y:S02]  /*5e00*/  @!P0 SYNCS.PHASECHK.TRANS64 P0, [R0+URZ], R2 ;  /* 0x00000002000085a7 */ /* 0x000f2400080010ff */
[----:B--2-4-:R-:W-:Y:S05]  /*5e10*/  @P0 EXIT ;  /* 0x000000000000094d */ /* 0x014fea0003800000 */
[----:B------:R-:W-:Y:S05]  /*5e20*/  BRA `(.L_x_109) ;  /* 0xfffffffc00ec7947 */ /* 0x000fea000383ffff */
.L_x_97:
[----:B------:R-:W-:-:S06]  /*5e30*/  UISETP.GE.AND UP0, UPT, UR22, 0x4, UPT ;  /* 0x000000041600788c */ /* 0x000fcc000bf06270 */
[----:B------:R-:W-:-:S13]  /*5e40*/  PLOP3.LUT P0, PT, PT, PT, UP0, 0x80, 0x8 ;  /* 0x000000000008781c */ /* 0x000fda0003f0f008 */
[----:B-1----:R-:W-:Y:S05]  /*5e50*/  @!P0 EXIT ;  /* 0x000000000000894d */ /* 0x002fea0003800000 */
[----:B------:R-:W-:Y:S01]  /*5e60*/  BAR.SYNC.DEFER_BLOCKING 0x6, 0xa0 ;  /* 0x0182800000007b1d */ /* 0x000fe20000010000 */
[C---:B------:R-:W-:Y:S01]  /*5e70*/  IMAD.SHL.U32 R3, R55.reuse, 0x20, RZ ;  /* 0x0000002037037824 */ /* 0x040fe200078e00ff */
[C---:B------:R-:W-:Y:S01]  /*5e80*/  LOP3.LUT P0, RZ, R55.reuse, 0x4, RZ, 0xc0, !PT ;  /* 0x0000000437ff7812 */ /* 0x040fe2000780c0ff */
[C---:B------:R-:W-:Y:S01]  /*5e90*/  IMAD.SHL.U32 R2, R55.reuse, 0x10, RZ ;  /* 0x0000001037027824 */ /* 0x040fe200078e00ff */
[----:B------:R-:W-:Y:S01]  /*5ea0*/  CS2R R52, SRZ ;  /* 0x0000000000347805 */ /* 0x000fe2000001ff00 */
[----:B------:R-:W-:Y:S01]  /*5eb0*/  IMAD.SHL.U32 R44, R55, 0x4, RZ ;  /* 0x00000004372c7824 */ /* 0x000fe200078e00ff */
[----:B------:R-:W-:Y:S01]  /*5ec0*/  UMOV UR44, 0x400 ;  /* 0x00000400002c7882 */ /* 0x000fe20000000000 */
[----:B------:R-:W1:Y:S01]  /*5ed0*/  LDCU.64 UR4, c[0x0][0x890] ;  /* 0x00011200ff0477ac */ /* 0x000e620008000a00 */
[----:B------:R-:W2:Y:S01]  /*5ee0*/  LDC.64 R42, c[0x0][0x8b0] ;  /* 0x00022c00ff2a7b82 */ /* 0x000ea20000000a00 */
[----:B------:R-:W-:Y:S01]  /*5ef0*/  LOP3.LUT R4, R3, 0xc0, RZ, 0xc0, !PT ;  /* 0x000000c003047812 */ /* 0x000fe200078ec0ff */
[----:B------:R-:W-:Y:S01]  /*5f00*/  IMAD.U32 R23, R55, 0x10000, RZ ;  /* 0x0001000037177824 */ /* 0x000fe200078e00ff */
[----:B------:R-:W-:Y:S01]  /*5f10*/  ULEA UR44, UR54, UR44, 0x18 ;  /* 0x0000002c362c7291 */ /* 0x000fe2000f8ec0ff */
[----:B------:R-:W-:Y:S01]  /*5f20*/  LOP3.LUT R2, R2, 0x600, RZ, 0xc0, !PT ;  /* 0x0000060002027812 */ /* 0x000fe200078ec0ff */
[----:B------:R-:W-:Y:S01]  /*5f30*/  IMAD.MOV.U32 R54, RZ, RZ, 0x10 ;  /* 0x00000010ff367424 */ /* 0x000fe200078e00ff */
[----:B------:R-:W-:Y:S01]  /*5f40*/  LOP3.LUT R44, R4, 0x18, R44, 0xf8, !PT ;  /* 0x00000018042c7812 */ /* 0x000fe200078ef82c */
[----:B------:R-:W-:Y:S01]  /*5f50*/  IMAD.MOV.U32 R22, RZ, RZ, RZ ;  /* 0x000000ffff167224 */ /* 0x000fe200078e00ff */
[----:B------:R-:W3:Y:S01]  /*5f60*/  LDC.64 R40, c[0x0][0x8a8] ;  /* 0x00022a00ff287b82 */ /* 0x000ee20000000a00 */
[----:B------:R-:W-:Y:S01]  /*5f70*/  SHF.R.U32.HI R4, RZ, 0x1, R55 ;  /* 0x00000001ff047819 */ /* 0x000fe20000011637 */
[----:B------:R-:W-:Y:S01]  /*5f80*/  IMAD.MOV.U32 R51, RZ, RZ, RZ ;  /* 0x000000ffff337224 */ /* 0x000fe200078e00ff */
[----:B------:R-:W-:Y:S01]  /*5f90*/  LOP3.LUT R2, R2, 0x20, R3, 0xf8, !PT ;  /* 0x0000002002027812 */ /* 0x000fe200078ef803 */
[----:B------:R-:W4:Y:S01]  /*5fa0*/  LDCU UR63, c[0x0][0x370] ;  /* 0x00006e00ff3f77ac */ /* 0x000f220008000800 */
[----:B------:R-:W-:-:S02]  /*5fb0*/  LOP3.LUT R23, R23, 0x600000, RZ, 0xc0, !PT ;  /* 0x0060000017177812 */ /* 0x000fc400078ec0ff */
[----:B------:R-:W-:Y:S01]  /*5fc0*/  LOP3.LUT R44, R44, 0x8, R4, 0x78, !PT ;  /* 0x000000082c2c7812 */ /* 0x000fe200078e7804 */
[----:B------:R-:W4:Y:S01]  /*5fd0*/  LDS R0, [UR44+0x290] ;  /* 0x0002902cff007984 */ /* 0x000f220008000800 */
[----:B-1----:R-:W-:Y:S01]  /*5fe0*/  IMAD.U32 R57, RZ, RZ, UR4 ;  /* 0x00000004ff397e24 */ /* 0x002fe2000f8e00ff */
[----:B------:R-:W-:Y:S01]  /*5ff0*/  UIADD3 UR4, UPT, UPT, UR44, 0x400, URZ ;  /* 0x000004002c047890 */ /* 0x000fe2000fffe0ff */
[----:B------:R-:W-:Y:S01]  /*6000*/  LOP3.LUT R2, R2, 0x100, R3, 0xf8, !PT ;  /* 0x0000010002027812 */ /* 0x000fe200078ef803 */
[----:B------:R-:W-:Y:S01]  /*6010*/  IMAD.U32 R56, RZ, RZ, UR5 ;  /* 0x00000005ff387e24 */ /* 0x000fe2000f8e00ff */
[----:B------:R-:W-:Y:S01]  /*6020*/  LOP3.LUT R55, R55, 0x60, RZ, 0xc0, !PT ;  /* 0x0000006037377812 */ /* 0x000fe200078ec0ff */
[----:B------:R-:W1:Y:S01]  /*6030*/  LDCU UR41, c[0x0][0xb0c] ;  /* 0x00016180ff2977ac */ /* 0x000e620008000800 */
[----:B------:R-:W-:Y:S01]  /*6040*/  LOP3.LUT R44, R2, R44, RZ, 0xfc, !PT ;  /* 0x0000002c022c7212 */ /* 0x000fe200078efcff */
[----:B------:R-:W-:Y:S01]  /*6050*/  IMAD.U32 R59, RZ, RZ, UR4 ;  /* 0x00000004ff3b7e24 */ /* 0x000fe2000f8e00ff */
[----:B------:R-:W-:Y:S01]  /*6060*/  SEL R54, R54, 0xfffffff0, !P0 ;  /* 0xfffffff036367807 */ /* 0x000fe20004000000 */
[----:B------:R-:W1:Y:S01]  /*6070*/  LDCU UR39, c[0x0][0xb30] ;  /* 0x00016600ff2777ac */ /* 0x000e620008000800 */
[----:B------:R-:W1:Y:S01]  /*6080*/  LDCU.64 UR60, c[0x0][0x888] ;  /* 0x00011100ff3c77ac */ /* 0x000e620008000a00 */
[----:B------:R-:W1:Y:S01]  /*6090*/  LDCU.64 UR42, c[0x0][0xb28] ;  /* 0x00016500ff2a77ac */ /* 0x000e620008000a00 */
[----:B------:R-:W1:Y:S01]  /*60a0*/  LDCU.128 UR56, c[0x0][0xb10] ;  /* 0x00016200ff3877ac */ /* 0x000e620008000c00 */
[----:B------:R-:W1:Y:S01]  /*60b0*/  LDCU UR62, c[0x0][0x374] ;  /* 0x00006e80ff3e77ac */ /* 0x000e620008000800 */
[----:B------:R-:W-:Y:S01]  /*60c0*/  UMOV UR55, 0x1 ;  /* 0x0000000100377882 */ /* 0x000fe20000000000 */
[----:B------:R-:W-:Y:S01]  /*60d0*/  UMOV UR46, URZ ;  /* 0x000000ff002e7c82 */ /* 0x000fe20008000000 */
[----:B------:R-:W-:Y:S01]  /*60e0*/  UMOV UR53, URZ ;  /* 0x000000ff00357c82 */ /* 0x000fe20008000000 */
[----:B------:R-:W-:Y:S01]  /*60f0*/  UMOV UR52, URZ ;  /* 0x000000ff00347c82 */ /* 0x000fe20008000000 */
[----:B-1234-:R-:W-:-:S07]  /*6100*/  IMAD.IADD R23, R0, 0x1, R23 ;  /* 0x0000000100177824 */ /* 0x01efce00078e0217 */
.L_x_140:
[C---:B------:R-:W-:Y:S02]  /*6110*/  LEA R0, R51.reuse, UR44, 0x3 ;  /* 0x0000002c33007c11 */ /* 0x040fe4000f8e18ff */
[----:B------:R-:W-:Y:S02]  /*6120*/  SHF.L.U32 R2, R52, 0x1f, RZ ;  /* 0x0000001f34027819 */ /* 0x000fe400000006ff */
[----:B-1----:R-:W-:Y:S02]  /*6130*/  LEA R4, R51, UR44, 0x4 ;  /* 0x0000002c33047c11 */ /* 0x002fe4000f8e20ff */
[----:B------:R-:W1:Y:S02]  /*6140*/  SYNCS.PHASECHK.TRANS64.TRYWAIT P0, [R0+URZ+0x1e0], R2 ;  /* 0x0001e002000075a7 */ /* 0x000e6400080011ff */
[----:B-1----:R-:W-:Y:S05]  /*6150*/  @!P0 BRA `(.L_x_110) ;  /* 0x0000003400348947 */ /* 0x002fea0003800000 */
.L_x_226:
[----:B------:R-:W-:Y:S01]  /*6160*/  R2UR UR7, R58 ;  /* 0x000000003a0772ca */ /* 0x000fe200000e0000 */
[----:B------:R-:W2:Y:S01]  /*6170*/  LDS.128 R4, [R4+0x270] ;  /* 0x0002700004047984 */ /* 0x000ea20000000c00 */
[----:B-1----:R-:W-:Y:S01]  /*6180*/  VIADD R0, R0, 0x1f0 ;  /* 0x000001f000007836 */ /* 0x002fe20000000000 */
[----:B------:R-:W-:Y:S04]  /*6190*/  UISETP.GE.AND UP0, UPT, UR40, 0x1, UPT ;  /* 0x000000012800788c */ /* 0x000fe8000bf06270 */
[----:B------:R-:W-:Y:S01]  /*61a0*/  PRMT R0, RZ, 0x654, R0 ;  /* 0x00000654ff007816 */ /* 0x000fe20000000000 */
[----:B------:R-:W-:Y:S01]  /*61b0*/  @!PT LDS RZ, [RZ] ;  /* 0x00000000fffff984 */ /* 0x000fe20000000800 */
[----:B------:R-:W-:Y:S01]  /*61c0*/  @!PT LDS RZ, [RZ] ;  /* 0x00000000fffff984 */ /* 0x000fe20000000800 */
[----:B------:R-:W-:Y:S01]  /*61d0*/  @!PT LDS RZ, [RZ] ;  /* 0x00000000fffff984 */ /* 0x000fe20000000800 */
[----:B------:R-:W-:Y:S01]  /*61e0*/  @!PT LDS RZ, [RZ] ;  /* 0x00000000fffff984 */ /* 0x000fe20000000800 */
[----:B------:R1:W-:Y:S06]  /*61f0*/  MEMBAR.ALL.CTA ;  /* 0x0000000000007992 */ /* 0x0003ec0000008000 */
[----:B-1----:R-:W1:Y:S02]  /*6200*/  FENCE.VIEW.ASYNC.S ;  /* 0x00000000000073c6 */ /* 0x002e640000000000 */
[----:B-1----:R1:W-:Y:S01]  /*6210*/  SYNCS.ARRIVE.TRANS64.RED.A1T0 RZ, [R0+URZ], RZ ;  /* 0x000000ff00ff79a7 */ /* 0x0023e200081004ff */
[----:B--2---:R-:W-:Y:S11]  /*6220*/  LOP3.LUT P0, RZ, R6, 0x1, RZ, 0xc0, !PT ;  /* 0x0000000106ff7812 */ /* 0x004ff6000780c0ff */
[----:B------:R-:W-:Y:S02]  /*6230*/  @!UPT UIADD3 URZ, UPT, UPT, URZ, URZ, URZ ;  /* 0x000000fffffff290 */ /* 0x000fe4000fffe0ff */
[----:B------:R-:W-:Y:S01]  /*6240*/  VOTEU.ANY UP1, P0 ;  /* 0x0000000000ff7886 */ /* 0x000fe20000020100 */
[----:B------:R-:W-:Y:S01]  /*6250*/  PLOP3.LUT P0, PT, PT, PT, UP1, 0x80, 0x8 ;  /* 0x000000000008781c */ /* 0x000fe20003f0f018 */
[----:B------:R-:W-:Y:S06]  /*6260*/  UP2UR UR4, UPR, URZ, 0x2 ;  /* 0x00000002ff047883 */ /* 0x000fec0008000000 */
[----:B------:R-:W-:Y:S06]  /*6270*/  IMAD.U32 R60, RZ, RZ, UR4 ;  /* 0x00000004ff3c7e24 */ /* 0x000fec000f8e00ff */
[----:B------:R-:W-:Y:S02]  /*6280*/  @P0 SHF.R.U32.HI R2, RZ, 0x10, R5 ;  /* 0x00000010ff020819 */ /* 0x000fe40000011605 */
[----:B------:R-:W-:Y:S02]  /*6290*/  @P0 MOV R3, R4 ;  /* 0x0000000400030202 */ /* 0x000fe40000000f00 */
[----:B------:R-:W-:Y:S02]  /*62a0*/  @P0 R2UR UR4, R2 ;  /* 0x00000000020402ca */ /* 0x000fe400000e0000 */
[----:B------:R-:W-:Y:S02]  /*62b0*/  @P0 LOP3.LUT R4, R5, 0xffff, RZ, 0xc0, !PT ;  /* 0x0000ffff05040812 */ /* 0x000fe400078ec0ff */
[----:B------:R-:W-:Y:S02]  /*62c0*/  @P0 R2UR UR6, R3 ;  /* 0x00000000030602ca */ /* 0x000fe400000e0000 */
[----:B------:R-:W-:Y:S07]  /*62d0*/  @P0 R2UR UR5, R4 ;  /* 0x00000000040502ca */ /* 0x000fee00000e0000 */
[----:B------:R-:W-:Y:S02]  /*62e0*/  @UP1 UMOV UR7, UR4 ;  /* 0x0000000400071c82 */ /* 0x000fe40008000000 */
[----:B------:R-:W-:Y:S02]  /*62f0*/  IMAD.U32 R58, RZ, RZ, UR7 ;  /* 0x00000007ff3a7e24 */ /* 0x000fe4000f8e00ff */
[----:B------:R-:W-:Y:S02]  /*6300*/  @UP1 UMOV UR38, UR6 ;  /* 0x0000000600261c82 */ /* 0x000fe40008000000 */
[----:B------:R-:W-:Y:S01]  /*6310*/  @UP1 UMOV UR37, UR5 ;  /* 0x0000000500251c82 */ /* 0x000fe20008000000 */
[----:B-1----:R-:W-:Y:S05]  /*6320*/  BRA.U !UP0, `(.L_x_111) ;  /* 0x0000000108cc7547 */ /* 0x002fea000b800000 */
[----:B------:R-:W1:Y:S01]  /*6330*/  LDCU UR12, c[0x0][0xb20] ;  /* 0x00016400ff0c77ac */ /* 0x000e620008000800 */
[----:B------:R-:W-:Y:S02]  /*6340*/  UIMAD.WIDE.U32 UR4, UR62, UR59, URZ ;  /* 0x0000003b3e0472a5 */ /* 0x000fe4000f8e00ff */
[----:B------:R-:W-:Y:S02]  /*6350*/  UIMAD.WIDE.U32 UR6, UR63, UR56, URZ ;  /* 0x000000383f0672a5 */ /* 0x000fe4000f8e00ff */
[----:B------:R-:W-:Y:S02]  /*6360*/  UISETP.NE.AND UP0, UPT, UR58, 0x1, UPT ;  /* 0x000000013a00788c */ /* 0x000fe4000bf05270 */
[----:B------:R-:W-:Y:S02]  /*6370*/  UIMAD.WIDE.U32 UR8, UR37, UR59, URZ ;  /* 0x0000003b250872a5 */ /* 0x000fe4000f8e00ff */
[----:B------:R-:W-:Y:S02]  /*6380*/  UIMAD.WIDE.U32 UR10, UR38, UR56, URZ ;  /* 0x00000038260a72a5 */ /* 0x000fe4000f8e00ff */
[----:B------:R-:W-:Y:S02]  /*6390*/  UISETP.NE.AND UP1, UPT, UR41, 0x1, UPT ;  /* 0x000000012900788c */ /* 0x000fe4000bf25270 */
[----:B------:R-:W-:Y:S01]  /*63a0*/  UISETP.NE.AND UP2, UPT, UR40, 0x1, UPT ;  /* 0x000000012800788c */ /* 0x000fe2000bf45270 */
[----:B------:R-:W-:Y:S02]  /*63b0*/  UMOV UR4, UR5 ;  /* 0x0000000500047c82 */ /* 0x000fe40008000000 */
[----:B-1----:R-:W-:Y:S03]  /*63c0*/  USHF.R.U32.HI UR5, URZ, UR12, UR4 ;  /* 0x0000000cff057299 */ /* 0x002fe60008011604 */
[----:B------:R-:W-:Y:S02]  /*63d0*/  UMOV UR4, UR7 ;  /* 0x0000000700047c82 */ /* 0x000fe40008000000 */
[----:B------:R-:W-:Y:S02]  /*63e0*/  USHF.R.U32.HI UR7, URZ, UR57, UR4 ;  /* 0x00000039ff077299 */ /* 0x000fe40008011604 */
[----:B------:R-:W-:Y:S02]  /*63f0*/  USEL UR4, UR62, UR5, !UP0 ;  /* 0x000000053e047287 */ /* 0x000fe4000c000000 */
[----:B------:R-:W-:Y:S01]  /*6400*/  USEL UR7, UR63, UR7, !UP1 ;  /* 0x000000073f077287 */ /* 0x000fe2000c800000 */
[----:B------:R-:W-:Y:S01]  /*6410*/  UMOV UR5, UR9 ;  /* 0x0000000900057c82 */ /* 0x000fe20008000000 */
[----:B------:R-:W-:Y:S02]  /*6420*/  UIMAD.WIDE.U32 UR8, UR4, UR42, URZ ;  /* 0x0000002a040872a5 */ /* 0x000fe4000f8e00ff */
[----:B------:R-:W-:Y:S03]  /*6430*/  USHF.R.U32.HI UR6, URZ, UR12, UR5 ;  /* 0x0000000cff067299 */ /* 0x000fe60008011605 */
[----:B------:R-:W-:Y:S01]  /*6440*/  UMOV UR5, UR11 ;  /* 0x0000000b00057c82 */ /* 0x000fe20008000000 */
[----:B------:R-:W-:Y:S02]  /*6450*/  UIMAD.WIDE.U32 UR10, UR7, UR42, URZ ;  /* 0x0000002a070a72a5 */ /* 0x000fe4000f8e00ff */
[----:B------:R-:W-:Y:S02]  /*6460*/  USHF.R.U32.HI UR12, URZ, UR57, UR5 ;  /* 0x00000039ff0c7299 */ /* 0x000fe40008011605 */
[----:B------:R-:W-:Y:S01]  /*6470*/  USEL UR6, UR37, UR6, !UP0 ;  /* 0x0000000625067287 */ /* 0x000fe2000c000000 */
[----:B------:R-:W-:Y:S02]  /*6480*/  UMOV UR5, UR9 ;  /* 0x0000000900057c82 */ /* 0x000fe40008000000 */
[----:B------:R-:W-:Y:S01]  /*6490*/  UMOV UR10, UR11 ;  /* 0x0000000b000a7c82 */ /* 0x000fe20008000000 */
[----:B------:R-:W-:Y:S02]  /*64a0*/  @UP2 USHF.R.U32.HI UR4, URZ, UR43, UR5 ;  /* 0x0000002bff042299 */ /* 0x000fe40008011605 */
[----:B------:R-:W-:Y:S02]  /*64b0*/  @UP2 USHF.R.U32.HI UR7, URZ, UR43, UR10 ;  /* 0x0000002bff072299 */ /* 0x000fe4000801160a */
[----:B------:R-:W-:Y:S02]  /*64c0*/  UIMAD UR4, UR40, UR4, URZ ;  /* 0x00000004280472a4 */ /* 0x000fe4000f8e02ff */
[----:B------:R-:W-:Y:S02]  /*64d0*/  UIMAD.WIDE.U32 UR10, UR6, UR42, URZ ;  /* 0x0000002a060a72a5 */ /* 0x000fe4000f8e00ff */
[----:B------:R-:W-:Y:S02]  /*64e0*/  USEL UR5, UR38, UR12, !UP1 ;  /* 0x0000000c26057287 */ /* 0x000fe4000c800000 */
[----:B------:R-:W-:Y:S02]  /*64f0*/  UIMAD UR8, UR40, UR7, URZ ;  /* 0x00000007280872a4 */ /* 0x000fe4000f8e02ff */
[----:B------:R-:W-:Y:S03]  /*6500*/  UISETP.GE.AND UP0, UPT, UR6, UR4, UPT ;  /* 0x000000040600728c */ /* 0x000fe6000bf06270 */
[----:B------:R-:W-:Y:S01]  /*6510*/  UMOV UR4, UR11 ;  /* 0x0000000b00047c82 */ /* 0x000fe20008000000 */
[----:B------:R-:W-:Y:S02]  /*6520*/  UISETP.GE.OR UP0, UPT, UR5, UR8, UP0 ;  /* 0x000000080500728c */ /* 0x000fe40008706670 */
[----:B------:R-:W-:Y:S02]  /*6530*/  USHF.R.U32.HI UR4, URZ, UR43, UR4 ;  /* 0x0000002bff047299 */ /* 0x000fe40008011604 */
[----:B------:R-:W-:Y:S02]  /*6540*/  UIMAD.WIDE.U32 UR8, UR5, UR42, URZ ;  /* 0x0000002a050872a5 */ /* 0x000fe4000f8e00ff */
[----:B------:R-:W-:Y:S02]  /*6550*/  USEL UR11, UR6, UR4, !UP2 ;  /* 0x00000004060b7287 */ /* 0x000fe4000d000000 */
[----:B------:R-:W-:Y:S02]  /*6560*/  UIADD3 UR8, UPT, UPT, -UR5, URZ, URZ ;  /* 0x000000ff05087290 */ /* 0x000fe4000fffe1ff */
[----:B------:R-:W-:Y:S01]  /*6570*/  UIADD3 UR10, UPT, UPT, -UR11, URZ, URZ ;  /* 0x000000ff0b0a7290 */ /* 0x000fe2000fffe1ff */
[----:B------:R-:W-:Y:S01]  /*6580*/  @!UP0 UMOV UR4, UR9 ;  /* 0x0000000900048c82 */ /* 0x000fe20008000000 */
[----:B------:R-:W-:Y:S02]  /*6590*/  UIADD3 UR9, UPT, UPT, -UR6, URZ, URZ ;  /* 0x000000ff06097290 */ /* 0x000fe4000fffe1ff */
[----:B------:R-:W-:Y:S02]  /*65a0*/  @!UP0 USHF.R.U32.HI UR4, URZ, UR43, UR4 ;  /* 0x0000002bff048299 */ /* 0x000fe40008011604 */
[----:B------:R-:W-:Y:S02]  /*65b0*/  UIMAD UR10, UR40, UR10, UR6 ;  /* 0x0000000a280a72a4 */ /* 0x000fe4000f8e0206 */
[----:B------:R-:W-:Y:S04]  /*65c0*/  @!UP0 USEL UR4, UR5, UR4, !UP2 ;  /* 0x0000000405048287 */ /* 0x000fe8000d000000 */
[----:B------:R-:W-:Y:S02]  /*65d0*/  @!UP0 UIMAD UR10, UR7, UR10, UR4 ;  /* 0x0000000a070a82a4 */ /* 0x000fe4000f8e0204 */
[----:B------:R-:W-:Y:S02]  /*65e0*/  @!UP0 UIADD3 UR11, UPT, UPT, UR11, -UR4, URZ ;  /* 0x800000040b0b8290 */ /* 0x000fe4000fffe0ff */
[----:B------:R-:W-:Y:S02]  /*65f0*/  UIMAD UR7, UR41, UR8, UR38 ;  /* 0x00000008290772a4 */ /* 0x000fe4000f8e0226 */
[----:B------:R-:W-:Y:S02]  /*6600*/  @!UP0 UIMAD UR6, UR11, UR40, UR5 ;  /* 0x000000280b0682a4 */ /* 0x000fe4000f8e0205 */
[----:B------:R-:W-:Y:S01]  /*6610*/  UIMAD UR4, UR58, UR9, UR37 ;  /* 0x000000093a0472a4 */ /* 0x000fe2000f8e0225 */
[----:B------:R-:W-:Y:S02]  /*6620*/  @!UP0 UMOV UR5, UR10 ;  /* 0x0000000a00058c82 */ /* 0x000fe40008000000 */
[----:B------:R-:W-:Y:S02]  /*6630*/  UIMAD UR38, UR5, UR41, UR7 ;  /* 0x00000029052672a4 */ /* 0x000fe4000f8e0207 */
[----:B------:R-:W-:Y:S11]  /*6640*/  UIMAD UR37, UR6, UR58, UR4 ;  /* 0x0000003a062572a4 */ /* 0x000ff6000f8e0204 */
[----:B------:R-:W-:Y:S01]  /*6650*/  @!UPT UIADD3 URZ, UPT, UPT, URZ, URZ, URZ ;  /* 0x000000fffffff290 */ /* 0x000fe2000fffe0ff */
.L_x_111:
[----:B------:R-:W-:Y:S01]  /*6660*/  UISETP.NE.AND UP0, UPT, UR39, 0x1, UPT ;  /* 0x000000012700788c */ /* 0x000fe2000bf05270 */
[----:B------:R-:W-:Y:S01]  /*6670*/  R2UR UR11, R59 ;  /* 0x000000003b0b72ca */ /* 0x000fe200000e0000 */
[----:B------:R-:W-:Y:S01]  /*6680*/  USHF.L.U32 UR50, UR29, 0x6, URZ ;  /* 0x000000061d327899 */ /* 0x000fe200080006ff */
[----:B------:R-:W-:Y:S01]  /*6690*/  IADD3 R51, PT, PT, R51, 0x1, RZ ;  /* 0x0000000133337810 */ /* 0x000fe20007ffe0ff */
[----:B------:R-:W-:Y:S07]  /*66a0*/  USHF.L.U32 UR49, UR32, 0x6, URZ ;  /* 0x0000000620317899 */ /* 0x000fee00080006ff */
[----:B------:R-:W1:Y:S01]  /*66b0*/  @!UP0 LDCU.128 UR12, c[0x0][0xb10] ;  /* 0x00016200ff0c87ac */ /* 0x000e620008000c00 */
[----:B------:R-:W2:Y:S01]  /*66c0*/  @!UP0 LDCU UR5, c[0x0][0xb0c] ;  /* 0x00016180ff0587ac */ /* 0x000ea20008000800 */
[----:B------:R-:W3:Y:S01]  /*66d0*/  @!UP0 LDCU UR10, c[0x0][0xb20] ;  /* 0x00016400ff0a87ac */ /* 0x000ee20008000800 */
[----:B-1----:R-:W-:Y:S02]  /*66e0*/  UIMAD.WIDE.U32 UR8, UR38, UR12, URZ ;  /* 0x0000000c260872a5 */ /* 0x002fe4000f8e00ff */
[----:B------:R-:W-:Y:S02]  /*66f0*/  UIMAD.WIDE.U32 UR6, UR37, UR15, URZ ;  /* 0x0000000f250672a5 */ /* 0x000fe4000f8e00ff */
[----:B------:R-:W-:Y:S03]  /*6700*/  @!UP0 UISETP.NE.AND UP1, UPT, UR14, 0x1, UPT ;  /* 0x000000010e00888c */ /* 0x000fe6000bf25270 */
[----:B------:R-:W-:Y:S01]  /*6710*/  @!UP0 UMOV UR4, UR9 ;  /* 0x0000000900048c82 */ /* 0x000fe20008000000 */
[----:B--2---:R-:W-:Y:S02]  /*6720*/  @!UP0 UISETP.NE.AND UP2, UPT, UR5, 0x1, UPT ;  /* 0x000000010500888c */ /* 0x004fe4000bf45270 */
[----:B------:R-:W-:Y:S01]  /*6730*/  @!UP0 USHF.R.U32.HI UR4, URZ, UR13, UR4 ;  /* 0x0000000dff048299 */ /* 0x000fe20008011604 */
[----:B------:R-:W-:Y:S02]  /*6740*/  @!UP0 UMOV UR6, UR7 ;  /* 0x0000000700068c82 */ /* 0x000fe40008000000 */
[----:B---3--:R-:W-:Y:S02]  /*6750*/  @!UP0 USHF.R.U32.HI UR6, URZ, UR10, UR6 ;  /* 0x0000000aff068299 */ /* 0x008fe40008011606 */
[----:B------:R-:W-:Y:S02]  /*6760*/  @!UP0 USEL UR7, UR38, UR4, !UP2 ;  /* 0x0000000426078287 */ /* 0x000fe4000d000000 */
[----:B------:R-:W-:Y:S04]  /*6770*/  @!UP0 USEL UR6, UR37, UR6, !UP1 ;  /* 0x0000000625068287 */ /* 0x000fe8000c800000 */
[----:B------:R-:W-:Y:S02]  /*6780*/  @!UP0 UIADD3 UR4, UPT, UPT, -UR7, UR6, URZ ;  /* 0x0000000607048290 */ /* 0x000fe4000fffe1ff */
[----:B------:R-:W-:Y:S02]  /*6790*/  @!UP0 UIADD3 UR6, UPT, UPT, UR7, -UR6, URZ ;  /* 0x8000000607068290 */ /* 0x000fe4000fffe0ff */
[----:B------:R-:W-:Y:S02]  /*67a0*/  @!UP0 UIMAD UR38, UR4, UR5, UR38 ;  /* 0x00000005042682a4 */ /* 0x000fe4000f8e0226 */
[----:B------:R-:W-:Y:S02]  /*67b0*/  @!UP0 UIMAD UR37, UR6, UR14, UR37 ;  /* 0x0000000e062582a4 */ /* 0x000fe4000f8e0225 */
[----:B------:R-:W-:Y:S09]  /*67c0*/  ULOP3.LUT UP0, URZ, UR11, 0x1b0, URZ, 0xc0, !UPT ;  /* 0x000001b00bff7892 */ /* 0x000ff2000f80c0ff */
[----:B------:R-:W-:Y:S05]  /*67d0*/  BRA.U !UP0, `(.L_x_112) ;  /* 0x00000001087c7547 */ /* 0x000fea000b800000 */
[----:B------:R-:W1:Y:S01]  /*67e0*/  LDCU.64 UR8, c[0x4][0x80] ;  /* 0x01001000ff0877ac */ /* 0x000e620008000a00 */
[----:B------:R-:W-:Y:S01]  /*67f0*/  MOV R2, 0x0 ;  /* 0x0000000000027802 */ /* 0x000fe20000000f00 */
[----:B------:R-:W-:Y:S02]  /*6800*/  HFMA2 R12, -RZ, RZ, 0, 5.9604644775390625e-08 ;  /* 0x00000001ff0c7431 */ /* 0x000fe400000001ff */
[----:B------:R-:W-:Y:S01]  /*6810*/  IMAD.MOV.U32 R8, RZ, RZ, 0x70 ;  /* 0x00000070ff087424 */ /* 0x000fe200078e00ff */
[----:B------:R2:W3:Y:S01]  /*6820*/  LDC.64 R14, c[0x4][R2] ;  /* 0x01000000020e7b82 */ /* 0x0004e20000000a00 */
[----:B------:R-:W4:Y:S01]  /*6830*/  LDCU.64 UR6, c[0x4][0x88] ;  /* 0x01001100ff0677ac */ /* 0x000f220008000a00 */
[----:B------:R-:W-:Y:S01]  /*6840*/  IMAD.MOV.U32 R13, RZ, RZ, RZ ;  /* 0x000000ffff0d7224 */ /* 0x000fe200078e00ff */
[----:B------:R-:W2:Y:S01]  /*6850*/  LDCU.64 UR4, c[0x4][0x8] ;  /* 0x01000100ff0477ac */ /* 0x000ea20008000a00 */
[----:B-1----:R-:W-:Y:S01]  /*6860*/  MOV R5, UR9 ;  /* 0x0000000900057c02 */ /* 0x002fe20008000f00 */
[----:B------:R-:W-:Y:S01]  /*6870*/  IMAD.U32 R4, RZ, RZ, UR8 ;  /* 0x00000008ff047e24 */ /* 0x000fe2000f8e00ff */
[----:B----4-:R-:W-:Y:S01]  /*6880*/  MOV R7, UR7 ;  /* 0x0000000700077c02 */ /* 0x010fe20008000f00 */
[----:B------:R-:W-:Y:S01]  /*6890*/  IMAD.U32 R6, RZ, RZ, UR6 ;  /* 0x00000006ff067e24 */ /* 0x000fe2000f8e00ff */
[----:B--2---:R-:W-:Y:S01]  /*68a0*/  MOV R11, UR5 ;  /* 0x00000005000b7c02 */ /* 0x004fe20008000f00 */
[----:B------:R-:W-:Y:S02]  /*68b0*/  IMAD.U32 R10, RZ, RZ, UR4 ;  /* 0x00000004ff0a7e24 */ /* 0x000fe4000f8e00ff */
[----:B------:R-:W-:Y:S07]  /*68c0*/  LEPC R20, `(.L_x_113) ;  /* 0x000000001014794e */ /* 0x000fee0000000000 */
[----:B---3-5:R-:W-:Y:S05]  /*68d0*/  CALL.ABS.NOINC R14 ;  /* 0x000000000e007343 */ /* 0x028fea0003c00000 */
.L_x_113:
[----:B------:R-:W1:Y:S01]  /*68e0*/  LDCU.64 UR8, c[0x4][0x80] ;  /* 0x01001000ff0877ac */ /* 0x000e620008000a00 */
[----:B------:R-:W2:Y:S01]  /*68f0*/  LDC.64 R2, c[0x4][R2] ;  /* 0x0100000002027b82 */ /* 0x000ea20000000a00 */
[----:B------:R-:W-:Y:S02]  /*6900*/  HFMA2 R12, -RZ, RZ, 0, 5.9604644775390625e-08 ;  /* 0x00000001ff0c7431 */ /* 0x000fe400000001ff */
[----:B------:R-:W-:Y:S02]  /*6910*/  IMAD.MOV.U32 R8, RZ, RZ, 0x70 ;  /* 0x00000070ff087424 */ /* 0x000fe400078e00ff */
[----:B------:R-:W-:Y:S01]  /*6920*/  IMAD.MOV.U32 R13, RZ, RZ, RZ ;  /* 0x000000ffff0d7224 */ /* 0x000fe200078e00ff */
[----:B------:R-:W3:Y:S01]  /*6930*/  LDCU.64 UR6, c[0x4][0x88] ;  /* 0x01001100ff0677ac */ /* 0x000ee20008000a00 */
[----:B------:R-:W4:Y:S01]  /*6940*/  LDCU.64 UR4, c[0x4][0x8] ;  /* 0x01000100ff0477ac */ /* 0x000f220008000a00 */
[----:B-1----:R-:W-:Y:S02]  /*6950*/  MOV R4, UR8 ;  /* 0x0000000800047c02 */ /* 0x002fe40008000f00 */
[----:B------:R-:W-:Y:S02]  /*6960*/  MOV R5, UR9 ;  /* 0x0000000900057c02 */ /* 0x000fe40008000f00 */
[----:B---3--:R-:W-:Y:S01]  /*6970*/  MOV R7, UR7 ;  /* 0x0000000700077c02 */ /* 0x008fe20008000f00 */
[----:B------:R-:W-:Y:S01]  /*6980*/  IMAD.U32 R6, RZ, RZ, UR6 ;  /* 0x00000006ff067e24 */ /* 0x000fe2000f8e00ff */
[----:B----4-:R-:W-:Y:S01]  /*6990*/  MOV R11, UR5 ;  /* 0x00000005000b7c02 */ /* 0x010fe20008000f00 */
[----:B------:R-:W-:Y:S02]  /*69a0*/  IMAD.U32 R10, RZ, RZ, UR4 ;  /* 0x00000004ff0a7e24 */ /* 0x000fe4000f8e00ff */
[----:B------:R-:W-:Y:S07]  /*69b0*/  LEPC R20, `(.L_x_112) ;  /* 0x000000001014794e */ /* 0x000fee0000000000 */
[----:B--2---:R-:W-:Y:S05]  /*69c0*/  CALL.ABS.NOINC R2 ;  /* 0x0000000002007343 */ /* 0x004fea0003c00000 */
.L_x_112:
[----:B------:R-:W-:Y:S02]  /*69d0*/  R2UR UR6, R49 ;  /* 0x00000000310672ca */ /* 0x000fe400000e0000 */
[----:B------:R-:W-:Y:S02]  /*69e0*/  R2UR UR5, R57 ;  /* 0x00000000390572ca */ /* 0x000fe400000e0000 */
[----:B------:R-:W-:Y:S02]  /*69f0*/  R2UR UR4, R56 ;  /* 0x00000000380472ca */ /* 0x000fe400000e0000 */
[----:B------:R-:W-:Y:S02]  /*6a00*/  ISETP.NE.U32.AND P4, PT, R42, RZ, PT ;  /* 0x000000ff2a00720c */ /* 0x000fe40003f85070 */
[----:B------:R-:W-:Y:S02]  /*6a10*/  ISETP.NE.U32.AND P2, PT, RZ, UR60, PT ;  /* 0x0000003cff007c0c */ /* 0x000fe4000bf45070 */
[----:B------:R-:W-:Y:S02]  /*6a20*/  ISETP.NE.AND.EX P4, PT, R43, RZ, PT, P4 ;  /* 0x000000ff2b00720c */ /* 0x000fe40003f85340 */
[----:B------:R-:W-:Y:S01]  /*6a30*/  ISETP.NE.AND.EX P2, PT, RZ, UR61, PT, P2 ;  /* 0x0000003dff007c0c */ /* 0x000fe2000bf45320 */
[----:B------:R-:W-:Y:S02]  /*6a40*/  UISETP.NE.AND UP2, UPT, UR6, URZ, UPT ;  /* 0x000000ff0600728c */ /* 0x000fe4000bf45270 */
[----:B------:R-:W-:Y:S04]  /*6a50*/  UISETP.NE.U32.AND UP0, UPT, UR5, URZ, UPT ;  /* 0x000000ff0500728c */ /* 0x000fe8000bf05070 */
[----:B------:R-:W-:Y:S01]  /*6a60*/  UISETP.NE.AND.EX UP1, UPT, UR4, URZ, UPT, UP0 ;  /* 0x000000ff0400728c */ /* 0x000fe2000bf25300 */
[----:B------:R-:W-:Y:S01]  /*6a70*/  PLOP3.LUT P1, PT, PT, PT, UP2, 0x80, 0x8 ;  /* 0x000000000008781c */ /* 0x000fe20003f2f028 */
[----:B------:R-:W-:Y:S03]  /*6a80*/  UPLOP3.LUT UP0, UPT, UPT, UPT, UPT, 0x40, 0x4 ;  /* 0x000000000004789c */ /* 0x000fe60003f0e870 */
[----:B------:R-:W-:Y:S06]  /*6a90*/  @UP2 UPLOP3.LUT UP0, UPT, UPT, UPT, UP1, 0x80, 0x8 ;  /* 0x000000000008289c */ /* 0x000fec0003f0f010 */
[----:B------:R-:W-:Y:S01]  /*6aa0*/  PLOP3.LUT P0, PT, PT, PT, UP0, 0x80, 0x8 ;  /* 0x000000000008781c */ /* 0x000fe20003f0f008 */
[----:B------:R-:W-:Y:S01]  /*6ab0*/  @!UPT UIADD3 URZ, UPT, UPT, URZ, URZ, URZ ;  /* 0x000000fffffff290 */ /* 0x000fe2000fffe0ff */
[----:B------:R-:W-:Y:S11]  /*6ac0*/  BRA.U !UP1, `(.L_x_114) ;  /* 0x0000000109407547 */ /* 0x000ff6000b800000 */
[----:B------:R-:W-:Y:S01]  /*6ad0*/  UISETP.NE.U32.AND UP0, UPT, UR60, URZ, UPT ;  /* 0x000000ff3c00728c */ /* 0x000fe2000bf05070 */
[----:B------:R-:W-:Y:S01]  /*6ae0*/  R2UR UR6, R57 ;  /* 0x00000000390672ca */ /* 0x000fe200000e0000 */
[----:B------:R-:W1:Y:S01]  /*6af0*/  LDCU.64 UR8, c[0x0][0x358] ;  /* 0x00006b00ff0877ac */ /* 0x000e620008000a00 */
[----:B------:R-:W-:Y:S02]  /*6b00*/  HFMA2 R45, -RZ, RZ, 0, 5.9604644775390625e-08 ;  /* 0x00000001ff2d7431 */ /* 0x000fe400000001ff */
[----:B------:R-:W-:Y:S01]  /*6b10*/  IMAD.MOV.U32 R0, RZ, RZ, 0x1 ;  /* 0x00000001ff007424 */ /* 0x000fe200078e00ff */
[----:B------:R-:W-:Y:S06]  /*6b20*/  UISETP.NE.AND.EX UP0, UPT, UR61, URZ, UPT, UP0 ;  /* 0x000000ff3d00728c */ /* 0x000fec000bf05300 */
[----:B------:R-:W-:Y:S05]  /*6b30*/  PLOP3.LUT P3, PT, PT, PT, UP0, 0x80, 0x8 ;  /* 0x000000000008781c */ /* 0x000fea0003f6f008 */
[----:B------:R-:W2:Y:S01]  /*6b40*/  @UP0 LDCU.64 UR4, c[0x0][0x888] ;  /* 0x00011100ff0407ac */ /* 0x000ea20008000a00 */
[----:B------:R-:W-:Y:S07]  /*6b50*/  @UP0 UIMAD UR6, UR36, UR6, URZ ;  /* 0x00000006240602a4 */ /* 0x000fee000f8e02ff */
[----:B------:R-:W-:Y:S01]  /*6b60*/  @!P3 PRMT R45, R0, 0x7610, R45 ;  /* 0x00007610002db816 */ /* 0x000fe2000000002d */
[----:B--2---:R-:W-:Y:S06]  /*6b70*/  @UP0 UIMAD.WIDE UR4, UR6, 0x4, UR4 ;  /* 0x00000004060408a5 */ /* 0x004fec000f8e0204 */
[----:B-----5:R-:W-:Y:S02]  /*6b80*/  IMAD.U32 R26, RZ, RZ, UR4 ;  /* 0x00000004ff1a7e24 */ /* 0x020fe4000f8e00ff */
[----:B------:R-:W-:Y:S03]  /*6b90*/  IMAD.U32 R27, RZ, RZ, UR5 ;  /* 0x00000005ff1b7e24 */ /* 0x000fe6000f8e00ff */
[----:B------:R-:W2:Y:S02]  /*6ba0*/  @!UP0 LDCU UR4, c[0x0][0x880] ;  /* 0x00011000ff0487ac */ /* 0x000ea40008000800 */
[----:B-1----:R1:W5:Y:S02]  /*6bb0*/  @P3 LDG.E R26, desc[UR8][R26.64] ;  /* 0x000000081a1a3981 */ /* 0x002364000c1e1900 */
[----:B-12---:R-:W-:Y:S02]  /*6bc0*/  @!P3 MOV R26, UR4 ;  /* 0x00000004001abc02 */ /* 0x006fe40008000f00 */
.L_x_114:
[----:B------:R-:W-:Y:S05]  /*6bd0*/  @!P4 BRA `(.L_x_115) ;  /* 0x000000000024c947 */ /* 0x000fea0003800000 */
[----:B------:R-:W-:Y:S01]  /*6be0*/  ISETP.NE.U32.AND P3, PT, R40, RZ, PT ;  /* 0x000000ff2800720c */ /* 0x000fe20003f65070 */
[----:B------:R-:W1:Y:S03]  /*6bf0*/  LDCU.64 UR4, c[0x0][0x358] ;  /* 0x00006b00ff0477ac */ /* 0x000e660008000a00 */
[----:B------:R-:W-:Y:S11]  /*6c00*/  ISETP.NE.AND.EX P3, PT, R41, RZ, PT, P3 ;  /* 0x000000ff2900720c */ /* 0x000ff60003f65330 */
[----:B------:R-:W-:Y:S02]  /*6c10*/  @!UPT UIADD3 URZ, UPT, UPT, URZ, URZ, URZ ;  /* 0x000000fffffff290 */ /* 0x000fe4000fffe0ff */
[----:B------:R-:W2:Y:S01]  /*6c20*/  @P3 LDC.64 R2, c[0x0][0x8a8] ;  /* 0x00022a00ff023b82 */ /* 0x000ea20000000a00 */
[----:B------:R-:W-:Y:S04]  /*6c30*/  @P3 IMAD R0, R42, UR36, RZ ;  /* 0x000000242a003c24 */ /* 0x000fe8000f8e02ff */
[----:B--2---:R-:W-:Y:S05]  /*6c40*/  @P3 IMAD.WIDE R2, R0, 0x4, R2 ;  /* 0x0000000400023825 */ /* 0x004fea00078e0202 */
[----:B-1---5:R1:W5:Y:S02]  /*6c50*/  @P3 LDG.E R24, desc[UR4][R2.64] ;  /* 0x0000000402183981 */ /* 0x022364000c1e1900 */
[----:B-1----:R-:W2:Y:S02]  /*6c60*/  @!P3 LDC R24, c[0x0][0x8a0] ;  /* 0x00022800ff18bb82 */ /* 0x002ea40000000800 */
.L_x_115:
[----:B-----5:R-:W-:Y:S01]  /*6c70*/  FSETP.NEU.AND P3, PT, R26, RZ, PT ;  /* 0x000000ff1a00720b */ /* 0x020fe20003f6d000 */
[----:B------:R-:W-:Y:S01]  /*6c80*/  IMAD.U32 R2, RZ, RZ, UR46 ;  /* 0x0000002eff027e24 */ /* 0x000fe2000f8e00ff */
[----:B------:R-:W-:Y:S01]  /*6c90*/  SEL R5, RZ, 0xffffffff, P2 ;  /* 0xffffffffff057807 */ /* 0x000fe20001000000 */
[----:B------:R-:W-:Y:S01]  /*6ca0*/  ULOP3.LUT UR4, UR55, 0x1, URZ, 0x3c, !UPT ;  /* 0x0000000137047892 */ /* 0x000fe2000f8e3cff */
[----:B------:R-:W-:Y:S01]  /*6cb0*/  @P1 LOP3.LUT P2, RZ, R45, 0xff, RZ, 0xc0, !PT ;  /* 0x000000ff2dff1812 */ /* 0x000fe2000784c0ff */
[----:B------:R-:W-:Y:S01]  /*6cc0*/  BSSY B1, `(.L_x_116) ;  /* 0x000003d000017945 */ /* 0x000fe20003800000 */
[----:B------:R-:W-:Y:S01]  /*6cd0*/  @P1 SEL R0, RZ, 0xffffffff, P3 ;  /* 0xffffffffff001807 */ /* 0x000fe20001800000 */
[----:B------:R-:W-:Y:S01]  /*6ce0*/  IMAD.MOV.U32 R65, RZ, RZ, 0x1 ;  /* 0x00000001ff417424 */ /* 0x000fe200078e00ff */
[----:B------:R-:W-:Y:S01]  /*6cf0*/  LEA R2, R2, UR44, 0x3 ;  /* 0x0000002c02027c11 */ /* 0x000fe2000f8e18ff */
[----:B------:R-:W-:Y:S01]  /*6d00*/  IMAD.U32 R63, RZ, RZ, UR4 ;  /* 0x00000004ff3f7e24 */ /* 0x000fe2000f8e00ff */
[----:B------:R-:W-:Y:S01]  /*6d10*/  @P0 SEL R0, R5, R0, !P2 ;  /* 0x0000000005000207 */ /* 0x000fe20005000000 */
[----:B------:R-:W-:Y:S01]  /*6d20*/  IMAD.U32 R64, RZ, RZ, UR46 ;  /* 0x0000002eff407e24 */ /* 0x000fe2000f8e00ff */
[----:B------:R-:W-:Y:S02]  /*6d30*/  LEA R27, R22, UR44, 0x3 ;  /* 0x0000002c161b7c11 */ /* 0x000fe4000f8e18ff */
[----:B------:R-:W-:Y:S02]  /*6d40*/  CS2R R38, SRZ ;  /* 0x0000000000267805 */ /* 0x000fe4000001ff00 */
[----:B------:R-:W-:Y:S02]  /*6d50*/  @P1 LOP3.LUT R0, R0, 0x1, RZ, 0xc0, !PT ;  /* 0x0000000100001812 */ /* 0x000fe400078ec0ff */
[----:B------:R-:W-:Y:S02]  /*6d60*/  CS2R R36, SRZ ;  /* 0x0000000000247805 */ /* 0x000fe4000001ff00 */
[----:B------:R-:W-:Y:S02]  /*6d70*/  SHF.L.U32 R3, R53, 0x1f, RZ ;  /* 0x0000001f35037819 */ /* 0x000fe400000006ff */
[----:B------:R-:W-:Y:S02]  /*6d80*/  CS2R R30, SRZ ;  /* 0x00000000001e7805 */ /* 0x000fe4000001ff00 */
[----:B------:R-:W-:Y:S02]  /*6d90*/  ISETP.NE.U32.OR P5, PT, R0, 0x1, !P1 ;  /* 0x000000010000780c */ /* 0x000fe40004fa5470 */
[----:B------:R-:W-:Y:S02]  /*6da0*/  CS2R R28, SRZ ;  /* 0x00000000001c7805 */ /* 0x000fe4000001ff00 */
[----:B------:R-:W-:Y:S02]  /*6db0*/  PLOP3.LUT P2, PT, PT, PT, UP1, 0x80, 0x8 ;  /* 0x000000000008781c */ /* 0x000fe40003f4f018 */
[----:B------:R-:W-:Y:S02]  /*6dc0*/  LEA.HI R25, R22, R22, RZ, 0x1 ;  /* 0x0000001616197211 */ /* 0x000fe400078f08ff */
[----:B------:R-:W-:Y:S02]  /*6dd0*/  LOP3.LUT P4, R50, R45, 0xff, RZ, 0xc0, !PT ;  /* 0x000000ff2d327812 */ /* 0x000fe4000788c0ff */
[----:B------:R-:W-:Y:S02]  /*6de0*/  SEL R4, RZ, 0xffffffff, P3 ;  /* 0xffffffffff047807 */ /* 0x000fe40001800000 */
[----:B------:R-:W-:Y:S02]  /*6df0*/  P2R R61, PR, RZ, 0x20 ;  /* 0x00000020ff3d7803 */ /* 0x000fe40000000000 */
[----:B------:R-:W-:Y:S03]  /*6e00*/  @P5 SHF.L.U32 R0, R63, 0x1f, RZ ;  /* 0x0000001f3f005819 */ /* 0x000fe600000006ff */
[----:B------:R-:W-:Y:S01]  /*6e10*/  @P2 SEL R4, R5, R4, !P4 ;  /* 0x0000000405042207 */ /* 0x000fe20006000000 */
[----:B------:R1:W3:Y:S03]  /*6e20*/  @P5 SYNCS.PHASECHK.TRANS64.TRYWAIT P1, [R2+URZ+0x1a0], R0 ;  /* 0x0001a000020055a7 */ /* 0x0002e600080211ff */
[----:B------:R-:W-:Y:S04]  /*6e30*/  LOP3.LUT R4, R4, 0x1, RZ, 0xc0, !PT ;  /* 0x0000000104047812 */ /* 0x000fe800078ec0ff */
[----:B------:R-:W-:Y:S04]  /*6e40*/  ISETP.NE.U32.AND P2, PT, R4, 0x1, PT ;  /* 0x000000010400780c */ /* 0x000fe80003f45070 */
[----:B------:R-:W-:Y:S01]  /*6e50*/  P2R R66, PR, RZ, 0x4 ;  /* 0x00000004ff427803 */ /* 0x000fe20000000000 */
[----:B------:R4:W2:Y:S01]  /*6e60*/  SYNCS.PHASECHK.TRANS64.TRYWAIT P0, [R27+URZ+0x200], R3 ;  /* 0x000200031b0075a7 */ /* 0x0008a200080011ff */
[C---:B-1----:R-:W-:Y:S01]  /*6e70*/  IMAD.SHL.U32 R0, R25.reuse, 0x20, RZ ;  /* 0x0000002019007824 */ /* 0x042fe200078e00ff */
[----:B------:R-:W-:Y:S04]  /*6e80*/  LOP3.LUT R25, R25, 0xffe, RZ, 0xc0, !PT ;  /* 0x00000ffe19197812 */ /* 0x000fe800078ec0ff */
[----:B------:R-:W-:Y:S01]  /*6e90*/  LOP3.LUT R0, R0, 0xffffffc0, RZ, 0xc0, !PT ;  /* 0xffffffc000007812 */ /* 0x000fe200078ec0ff */
[----:B------:R-:W-:Y:S04]  /*6ea0*/  IMAD.IADD R25, R22, 0x1, -R25 ;  /* 0x0000000116197824 */ /* 0x000fe800078e0a19 */
[----:B------:R-:W-:Y:S04]  /*6eb0*/  IMAD.IADD R0, R23, 0x1, R0 ;  /* 0x0000000117007824 */ /* 0x000fe800078e0200 */
[----:B------:R-:W-:Y:S01]  /*6ec0*/  IMAD R25, R25, 0x100000, R0 ;  /* 0x0010000019197824 */ /* 0x000fe200078e0200 */
[----:B---3--:R-:W-:Y:S01]  /*6ed0*/  @P5 SEL R65, RZ, 0x1, !P1 ;  /* 0x00000001ff415807 */ /* 0x008fe20004800000 */
[----:B----4-:R-:W-:Y:S06]  /*6ee0*/  @!P5 BRA `(.L_x_117) ;  /* 0x000000000068d947 */ /* 0x010fec0003800000 */
[----:B------:R-:W-:Y:S01]  /*6ef0*/  HFMA2 R31, -RZ, RZ, 0, 0 ;  /* 0x00000000ff1f7431 */ /* 0x000fe200000001ff */
[----:B------:R-:W-:Y:S01]  /*6f00*/  ISETP.NE.AND P1, PT, R65, RZ, PT ;  /* 0x000000ff4100720c */ /* 0x000fe20003f25270 */
[----:B------:R-:W-:Y:S01]  /*6f10*/  IMAD.U32 R0, RZ, RZ, UR46 ;  /* 0x0000002eff007e24 */ /* 0x000fe2000f8e00ff */
[----:B------:R-:W-:Y:S11]  /*6f20*/  BSSY B0, `(.L_x_118) ;  /* 0x0000005000007945 */ /* 0x000ff60003800000 */
[----:B------:R-:W-:Y:S05]  /*6f30*/  @P1 BRA `(.L_x_119) ;  /* 0x00000000000c1947 */ /* 0x000fea0003800000 */
[----:B------:R-:W-:Y:S04]  /*6f40*/  SHF.L.U32 R4, R63, 0x1f, RZ ;  /* 0x0000001f3f047819 */ /* 0x000fe800000006ff */
[----:B------:R-:W1:Y:S02]  /*6f50*/  SYNCS.PHASECHK.TRANS64.TRYWAIT P1, [R2+URZ+0x1a0], R4 ;  /* 0x0001a004020075a7 */ /* 0x000e6400080211ff */
[----:B-1----:R-:W-:Y:S05]  /*6f60*/  @!P1 BRA `(.L_x_120) ;  /* 0x0000002400c49947 */ /* 0x002fea0003800000 */
.L_x_119:
[----:B------:R-:W-:Y:S05]  /*6f70*/  BSYNC B0 ;  /* 0x0000000000007941 */ /* 0x000fea0003800000 */
.L_x_118:
[----:B------:R-:W-:Y:S01]  /*6f80*/  ISETP.NE.AND P1, PT, R66, RZ, PT ;  /* 0x000000ff4200720c */ /* 0x000fe20003f25270 */
[----:B------:R-:W-:Y:S01]  /*6f90*/  IMAD.MOV.U32 R30, RZ, RZ, RZ ;  /* 0x000000ffff1e7224 */ /* 0x000fe200078e00ff */
[----:B------:R-:W-:Y:S02]  /*6fa0*/  CS2R R28, SRZ ;  /* 0x00000000001c7805 */ /* 0x000fe4000001ff00 */
[----:B------:R-:W-:Y:S02]  /*6fb0*/  CS2R R38, SRZ ;  /* 0x0000000000267805 */ /* 0x000fe4000001ff00 */
[----:B------:R-:W-:Y:S07]  /*6fc0*/  CS2R R36, SRZ ;  /* 0x0000000000247805 */ /* 0x000fee000001ff00 */
[----:B-1----:R-:W-:Y:S01]  /*6fd0*/  @P1 IMAD R2, R0, 0x800, R44 ;  /* 0x0000080000021824 */ /* 0x002fe200078e022c */
[----:B------:R-:W-:Y:S05]  /*6fe0*/  @P1 WARPSYNC.ALL ;  /* 0x0000000000001948 */ /* 0x000fea0003800000 */
[----:B------:R-:W-:Y:S01]  /*6ff0*/  @P1 LEA R2, R2, UR44, 0x1 ;  /* 0x0000002c02021c11 */ /* 0x000fe2000f8e08ff */
[----:B------:R-:W-:Y:S04]  /*7000*/  UIADD3 UR4, UPT, UPT, UR46, 0x1, URZ ;  /* 0x000000012e047890 */ /* 0x000fe8000fffe0ff */
[----:B------:R1:W3:Y:S01]  /*7010*/  @P1 LDSM.16.M88.4 R28, [R2+0x400] ;  /* 0x00040000021c183b */ /* 0x0002e20000000200 */
[----:B------:R-:W-:Y:S01]  /*7020*/  UISETP.NE.AND UP0, UPT, UR4, 0x3, UPT ;  /* 0x000000030400788c */ /* 0x000fe2000bf05270 */
[----:B------:R-:W-:Y:S03]  /*7030*/  @P1 IMAD R0, R54, 0x2, R2 ;  /* 0x0000000236001824 */ /* 0x000fe600078e0202 */
[----:B------:R-:W-:Y:S02]  /*7040*/  USEL UR5, URZ, 0x1, UP0 ;  /* 0x00000001ff057887 */ /* 0x000fe40008000000 */
[----:B------:R1:W4:Y:S01]  /*7050*/  @P1 LDSM.16.M88.4 R36, [R0+0x400] ;  /* 0x000400000024183b */ /* 0x0003220000000200 */
[----:B------:R-:W-:Y:S03]  /*7060*/  USEL UR4, UR4, URZ, UP0 ;  /* 0x000000ff04047287 */ /* 0x000fe60008000000 */
[----:B------:R-:W-:Y:S03]  /*7070*/  LOP3.LUT R63, R63, UR5, RZ, 0x3c, !PT ;  /* 0x000000053f3f7c12 */ /* 0x000fe6000f8e3cff */
[----:B------:R-:W-:Y:S02]  /*7080*/  IMAD.U32 R64, RZ, RZ, UR4 ;  /* 0x00000004ff407e24 */ /* 0x000fe4000f8e00ff */
.L_x_117:
[----:B------:R-:W-:Y:S05]  /*7090*/  BSYNC B1 ;  /* 0x0000000000017941 */ /* 0x000fea0003800000 */
.L_x_116:
[----:B-1----:R-:W-:Y:S04]  /*70a0*/  SHF.R.U32.HI R0, RZ, 0x15, R25 ;  /* 0x00000015ff007819 */ /* 0x002fe80000011619 */
[----:B------:R-:W-:Y:S01]  /*70b0*/  LOP3.LUT P1, RZ, R0, 0x3, R46, 0x48, !PT ;  /* 0x0000000300ff7812 */ /* 0x000fe2000782482e */
[----:B------:R-:W-:Y:S01]  /*70c0*/  @!UPT UIADD3 URZ, UPT, UPT, URZ, URZ, URZ ;  /* 0x000000fffffff290 */ /* 0x000fe2000fffe0ff */
[----:B--2---:R-:W-:Y:S11]  /*70d0*/  @P0 BRA `(.L_x_121) ;  /* 0x0000000000080947 */ /* 0x004ff60003800000 */
[----:B------:R-:W1:Y:S02]  /*70e0*/  SYNCS.PHASECHK.TRANS64.TRYWAIT P0, [R27+URZ+0x200], R3 ;  /* 0x000200031b0075a7 */ /* 0x000e6400080011ff */
[----:B-1----:R-:W-:Y:S05]  /*70f0*/  @!P0 BRA `(.L_x_122) ;  /* 0x0000002400748947 */ /* 0x002fea0003800000 */
.L_x_121:
[----:B------:R-:W-:Y:S05]  /*7100*/  @!P1 BRA `(.L_x_123) ;  /* 0x0000000000409947 */ /* 0x000fea0003800000 */
[----:B------:R-:W2:Y:S01]  /*7110*/  LDCU.64 UR8, c[0x4][0x70] ;  /* 0x01000e00ff0877ac */ /* 0x000ea20008000a00 */
[----:B-1----:R-:W-:Y:S01]  /*7120*/  MOV R3, 0x0 ;  /* 0x0000000000037802 */ /* 0x002fe20000000f00 */
[----:B------:R-:W-:Y:S02]  /*7130*/  HFMA2 R12, -RZ, RZ, 0, 5.9604644775390625e-08 ;  /* 0x00000001ff0c7431 */ /* 0x000fe400000001ff */
[----:B------:R-:W-:Y:S02]  /*7140*/  IMAD.MOV.U32 R8, RZ, RZ, 0x192 ;  /* 0x00000192ff087424 */ /* 0x000fe400078e00ff */
[----:B------:R-:W-:Y:S01]  /*7150*/  IMAD.MOV.U32 R13, RZ, RZ, RZ ;  /* 0x000000ffff0d7224 */ /* 0x000fe200078e00ff */
[----:B------:R-:W1:Y:S01]  /*7160*/  LDCU.64 UR6, c[0x4][0x78] ;  /* 0x01000f00ff0677ac */ /* 0x000e620008000a00 */
[----:B------:R-:W3:Y:S01]  /*7170*/  LDC.64 R2, c[0x4][R3] ;  /* 0x0100000003027b82 */ /* 0x000ee20000000a00 */
[----:B------:R-:W5:Y:S01]  /*7180*/  LDCU.64 UR4, c[0x4][0x10] ;  /* 0x01000200ff0477ac */ /* 0x000f620008000a00 */
[----:B--2---:R-:W-:Y:S01]  /*7190*/  MOV R5, UR9 ;  /* 0x0000000900057c02 */ /* 0x004fe20008000f00 */
[----:B------:R-:W-:Y:S01]  /*71a0*/  IMAD.U32 R4, RZ, RZ, UR8 ;  /* 0x00000008ff047e24 */ /* 0x000fe2000f8e00ff */
[----:B-1----:R-:W-:Y:S01]  /*71b0*/  MOV R7, UR7 ;  /* 0x0000000700077c02 */ /* 0x002fe20008000f00 */
[----:B------:R-:W-:Y:S01]  /*71c0*/  IMAD.U32 R6, RZ, RZ, UR6 ;  /* 0x00000006ff067e24 */ /* 0x000fe2000f8e00ff */
[----:B-----5:R-:W-:Y:S01]  /*71d0*/  MOV R11, UR5 ;  /* 0x00000005000b7c02 */ /* 0x020fe20008000f00 */
[----:B------:R-:W-:Y:S02]  /*71e0*/  IMAD.U32 R10, RZ, RZ, UR4 ;  /* 0x00000004ff0a7e24 */ /* 0x000fe4000f8e00ff */
[----:B------:R-:W-:Y:S07]  /*71f0*/  LEPC R20, `(.L_x_123) ;  /* 0x000000001014794e */ /* 0x000fee0000000000 */
[----:B---34-:R-:W-:Y:S05]  /*7200*/  CALL.ABS.NOINC R2 ;  /* 0x0000000002007343 */ /* 0x018fea0003c00000 */
.L_x_123:
[----:B-1-3--:R-:W-:Y:S01]  /*7210*/  SHF.L.U32 R3, R28, 0x10, RZ ;  /* 0x000000101c037819 */ /* 0x00afe200000006ff */
[----:B------:R-:W-:Y:S05]  /*7220*/  WARPSYNC.ALL ;  /* 0x0000000000007948 */ /* 0x000fea0003800000 */
[----:B------:R-:W-:Y:S01]  /*7230*/  R2UR UR4, R25 ;  /* 0x00000000190472ca */ /* 0x000fe200000e0000 */
[----:B------:R-:W-:Y:S01]  /*7240*/  BSSY.RECONVERGENT B0, `(.L_x_124) ;  /* 0x0000051000007945 */ /* 0x000fe20003800200 */
[----:B------:R-:W-:Y:S02]  /*7250*/  SHF.L.U32 R20, R30, 0x10, RZ ;  /* 0x000000101e147819 */ /* 0x000fe400000006ff */
[----:B------:R-:W-:Y:S02]  /*7260*/  SHF.L.U32 R62, R54, 0x1, RZ ;  /* 0x00000001363e7819 */ /* 0x000fe400000006ff */
[----:B------:R-:W-:Y:S07]  /*7270*/  ISETP.NE.AND P0, PT, R55, RZ, PT ;  /* 0x000000ff3700720c */ /* 0x000fee0003f05270 */
[----:B------:R-:W1:Y:S02]  /*7280*/  LDTM.16dp256bit.x4 R4, tmem[UR4] ;  /* 0x00000004000479ee */ /* 0x000e640008120000 */
[----:B-1----:R-:W-:Y:S01]  /*7290*/  FMUL R0, R24, R4 ;  /* 0x0000000418007220 */ /* 0x002fe20000400000 */
[----:B------:R-:W-:Y:S01]  /*72a0*/  LOP3.LUT R4, R28, 0xffff0000, RZ, 0xc0, !PT ;  /* 0xffff00001c047812 */ /* 0x000fe200078ec0ff */
[----:B------:R-:W-:Y:S01]  /*72b0*/  FMUL R2, R24, R5 ;  /* 0x0000000518027220 */ /* 0x000fe20000400000 */
[C---:B------:R-:W-:Y:S01]  /*72c0*/  SHF.L.U32 R5, R29.reuse, 0x10, RZ ;  /* 0x000000101d057819 */ /* 0x040fe200000006ff */
[----:B------:R-:W-:Y:S01]  /*72d0*/  FFMA R0, R26, R3, R0 ;  /* 0x000000031a007223 */ /* 0x000fe20000000000 */
[----:B------:R-:W-:Y:S01]  /*72e0*/  FMUL R3, R24, R6 ;  /* 0x0000000618037220 */ /* 0x000fe20000400000 */
[----:B------:R-:W-:Y:S01]  /*72f0*/  LOP3.LUT R6, R29, 0xffff0000, RZ, 0xc0, !PT ;  /* 0xffff00001d067812 */ /* 0x000fe200078ec0ff */
[----:B------:R-:W-:Y:S01]  /*7300*/  FFMA R2, R26, R4, R2 ;  /* 0x000000041a027223 */ /* 0x000fe20000000002 */
[----:B------:R-:W-:Y:S01]  /*7310*/  FMUL R7, R24, R7 ;  /* 0x0000000718077220 */ /* 0x000fe20000400000 */
[----:B------:R-:W-:Y:S01]  /*7320*/  FFMA R3, R26, R5, R3 ;  /* 0x000000051a037223 */ /* 0x000fe20000000003 */
[C---:B------:R-:W-:Y:S01]  /*7330*/  FMUL R4, R24.reuse, R8 ;  /* 0x0000000818047220 */ /* 0x040fe20000400000 */
[----:B------:R-:W-:Y:S01]  /*7340*/  FMUL R5, R24, R9 ;  /* 0x0000000918057220 */ /* 0x000fe20000400000 */
[----:B------:R-:W-:Y:S01]  /*7350*/  F2FP.BF16.F32.PACK_AB R32, R2, R0 ;  /* 0x000000000220723e */ /* 0x000fe200000010ff */
[----:B------:R-:W-:Y:S01]  /*7360*/  FFMA R7, R26, R6, R7 ;  /* 0x000000061a077223 */ /* 0x000fe20000000007 */
[----:B------:R-:W-:Y:S01]  /*7370*/  LOP3.LUT R0, R30, 0xffff0000, RZ, 0xc0, !PT ;  /* 0xffff00001e007812 */ /* 0x000fe200078ec0ff */
[----:B------:R-:W-:Y:S01]  /*7380*/  FFMA R4, R26, R20, R4 ;  /* 0x000000141a047223 */ /* 0x000fe20000000004 */
[----:B------:R-:W-:Y:S01]  /*7390*/  SHF.L.U32 R2, R31, 0x10, RZ ;  /* 0x000000101f027819 */ /* 0x000fe200000006ff */
[----:B------:R-:W-:Y:S01]  /*73a0*/  FMUL R6, R24, R10 ;  /* 0x0000000a18067220 */ /* 0x000fe20000400000 */
[----:B------:R-:W-:Y:S01]  /*73b0*/  F2FP.BF16.F32.PACK_AB R33, R7, R3 ;  /* 0x000000030721723e */ /* 0x000fe200000010ff */
[C---:B------:R-:W-:Y:S01]  /*73c0*/  FFMA R5, R26.reuse, R0, R5 ;  /* 0x000000001a057223 */ /* 0x040fe20000000005 */
[----:B------:R-:W-:Y:S01]  /*73d0*/  LOP3.LUT R3, R31, 0xffff0000, RZ, 0xc0, !PT ;  /* 0xffff00001f037812 */ /* 0x000fe200078ec0ff */
[----:B------:R-:W-:Y:S01]  /*73e0*/  FFMA R6, R26, R2, R6 ;  /* 0x000000021a067223 */ /* 0x000fe20000000006 */
[----:B----4-:R-:W-:Y:S01]  /*73f0*/  SHF.L.U32 R7, R36, 0x10, RZ ;  /* 0x0000001024077819 */ /* 0x010fe200000006ff */
[----:B------:R-:W-:Y:S01]  /*7400*/  FMUL R11, R24, R11 ;  /* 0x0000000b180b7220 */ /* 0x000fe20000400000 */
[----:B------:R-:W-:Y:S01]  /*7410*/  LOP3.LUT R0, R36, 0xffff0000, RZ, 0xc0, !PT ;  /* 0xffff000024007812 */ /* 0x000fe200078ec0ff */
[C---:B------:R-:W-:Y:S01]  /*7420*/  FMUL R8, R24.reuse, R12 ;  /* 0x0000000c18087220 */ /* 0x040fe20000400000 */
[----:B------:R-:W-:Y:S01]  /*7430*/  SHF.L.U32 R2, R37, 0x10, RZ ;  /* 0x0000001025027819 */ /* 0x000fe200000006ff */
[----:B------:R-:W-:Y:S01]  /*7440*/  FMUL R9, R24, R13 ;  /* 0x0000000d18097220 */ /* 0x000fe20000400000 */
[----:B------:R-:W-:Y:S01]  /*7450*/  F2FP.BF16.F32.PACK_AB R34, R5, R4 ;  /* 0x000000040522723e */ /* 0x000fe200000010ff */
[C---:B------:R-:W-:Y:S01]  /*7460*/  FFMA R11, R26.reuse, R3, R11 ;  /* 0x000000031a0b7223 */ /* 0x040fe2000000000b */
[----:B------:R-:W-:Y:S01]  /*7470*/  MOV R5, UR46 ;  /* 0x0000002e00057c02 */ /* 0x000fe20008000f00 */
[C---:B------:R-:W-:Y:S01]  /*7480*/  FFMA R8, R26.reuse, R7, R8 ;  /* 0x000000071a087223 */ /* 0x040fe20000000008 */
[----:B------:R-:W-:Y:S01]  /*7490*/  SHF.L.U32 R3, R39, 0x10, RZ ;  /* 0x0000001027037819 */ /* 0x000fe200000006ff */
[----:B------:R-:W-:Y:S01]  /*74a0*/  FFMA R9, R26, R0, R9 ;  /* 0x000000001a097223 */ /* 0x000fe20000000009 */
[----:B------:R-:W-:Y:S01]  /*74b0*/  LOP3.LUT R0, R37, 0xffff0000, RZ, 0xc0, !PT ;  /* 0xffff000025007812 */ /* 0x000fe200078ec0ff */
[C---:B------:R-:W-:Y:S01]  /*74c0*/  FMUL R10, R24.reuse, R14 ;  /* 0x0000000e180a7220 */ /* 0x040fe20000400000 */
[----:B------:R-:W-:Y:S01]  /*74d0*/  LOP3.LUT R4, R39, 0xffff0000, RZ, 0xc0, !PT ;  /* 0xffff000027047812 */ /* 0x000fe200078ec0ff */
[C---:B------:R-:W-:Y:S01]  /*74e0*/  FMUL R15, R24.reuse, R15 ;  /* 0x0000000f180f7220 */ /* 0x040fe20000400000 */
[----:B------:R-:W-:Y:S01]  /*74f0*/  FMUL R12, R24, R16 ;  /* 0x00000010180c7220 */ /* 0x000fe20000400000 */
[----:B------:R-:W-:Y:S01]  /*7500*/  FFMA R10, R26, R2, R10 ;  /* 0x000000021a0a7223 */ /* 0x000fe2000000000a */
[----:B------:R-:W-:Y:S01]  /*7510*/  LOP3.LUT R2, R38, 0xffff0000, RZ, 0xc0, !PT ;  /* 0xffff000026027812 */ /* 0x000fe200078ec0ff */
[----:B------:R-:W-:Y:S01]  /*7520*/  FFMA R15, R26, R0, R15 ;  /* 0x000000001a0f7223 */ /* 0x000fe2000000000f */
[----:B------:R-:W-:Y:S01]  /*7530*/  SHF.L.U32 R0, R38, 0x10, RZ ;  /* 0x0000001026007819 */ /* 0x000fe200000006ff */
[C---:B------:R-:W-:Y:S01]  /*7540*/  FMUL R13, R24.reuse, R17 ;  /* 0x00000011180d7220 */ /* 0x040fe20000400000 */
[C---:B------:R-:W-:Y:S01]  /*7550*/  FMUL R14, R24.reuse, R18 ;  /* 0x00000012180e7220 */ /* 0x040fe20000400000 */
[----:B------:R-:W-:Y:S01]  /*7560*/  FMUL R19, R24, R19 ;  /* 0x0000001318137220 */ /* 0x000fe20000400000 */
[----:B------:R-:W-:Y:S01]  /*7570*/  LEA R5, R5, R44, 0xb ;  /* 0x0000002c05057211 */ /* 0x000fe200078e58ff */
[C---:B------:R-:W-:Y:S01]  /*7580*/  FFMA R12, R26.reuse, R0, R12 ;  /* 0x000000001a0c7223 */ /* 0x040fe2000000000c */
[C---:B------:R-:W-:Y:S01]  /*7590*/  FFMA R13, R26.reuse, R2, R13 ;  /* 0x000000021a0d7223 */ /* 0x040fe2000000000d */
[C---:B------:R-:W-:Y:S01]  /*75a0*/  FFMA R14, R26.reuse, R3, R14 ;  /* 0x000000031a0e7223 */ /* 0x040fe2000000000e */
[----:B------:R-:W-:Y:S01]  /*75b0*/  FFMA R19, R26, R4, R19 ;  /* 0x000000041a137223 */ /* 0x000fe20000000013 */
[----:B------:R-:W-:Y:S02]  /*75c0*/  F2FP.BF16.F32.PACK_AB R35, R11, R6 ;  /* 0x000000060b23723e */ /* 0x000fe400000010ff */
[----:B------:R-:W-:Y:S02]  /*75d0*/  LEA R5, R5, UR44, 0x1 ;  /* 0x0000002c05057c11 */ /* 0x000fe4000f8e08ff */
[----:B------:R-:W-:Y:S02]  /*75e0*/  F2FP.BF16.F32.PACK_AB R8, R9, R8 ;  /* 0x000000080908723e */ /* 0x000fe400000010ff */
[----:B------:R-:W-:Y:S01]  /*75f0*/  F2FP.BF16.F32.PACK_AB R9, R15, R10 ;  /* 0x0000000a0f09723e */ /* 0x000fe200000010ff */
[----:B------:R1:W-:Y:S01]  /*7600*/  STSM.16.M88.4 [R5+0x400], R32 ;  /* 0x0004002005007844 */ /* 0x0003e20000000200 */
[----:B------:R-:W-:Y:S02]  /*7610*/  F2FP.BF16.F32.PACK_AB R10, R13, R12 ;  /* 0x0000000c0d0a723e */ /* 0x000fe400000010ff */
[----:B------:R-:W-:Y:S02]  /*7620*/  F2FP.BF16.F32.PACK_AB R11, R19, R14 ;  /* 0x0000000e130b723e */ /* 0x000fe400000010ff */
[----:B------:R-:W-:Y:S05]  /*7630*/  IADD3 R0, PT, PT, R62, 0x400, R5 ;  /* 0x000004003e007810 */ /* 0x000fea0007ffe005 */
[----:B------:R1:W-:Y:S01]  /*7640*/  STSM.16.M88.4 [R0], R8 ;  /* 0x0000000800007844 */ /* 0x0003e20000000200 */
[----:B------:R-:W-:Y:S01]  /*7650*/  @!PT LDS RZ, [RZ] ;  /* 0x00000000fffff984 */ /* 0x000fe20000000800 */
[----:B------:R-:W-:Y:S01]  /*7660*/  @!PT LDS RZ, [RZ] ;  /* 0x00000000fffff984 */ /* 0x000fe20000000800 */
[----:B------:R-:W-:Y:S01]  /*7670*/  @!PT LDS RZ, [RZ] ;  /* 0x00000000fffff984 */ /* 0x000fe20000000800 */
[----:B------:R-:W-:Y:S01]  /*7680*/  @!PT LDS RZ, [RZ] ;  /* 0x00000000fffff984 */ /* 0x000fe20000000800 */
[----:B------:R2:W-:Y:S07]  /*7690*/  MEMBAR.ALL.CTA ;  /* 0x0000000000007992 */ /* 0x0005ee0000008000 */
[----:B--2---:R-:W2:Y:S02]  /*76a0*/  FENCE.VIEW.ASYNC.S ;  /* 0x00000000000073c6 */ /* 0x004ea40000000000 */
[----:B--2---:R-:W-:Y:S06]  /*76b0*/  BAR.SYNC.DEFER_BLOCKING 0x1, 0x80 ;  /* 0x0042000000007b1d */ /* 0x004fec0000010000 */
[----:B------:R-:W-:Y:S05]  /*76c0*/  @P0 BRA `(.L_x_125) ;  /* 0x0000000000200947 */ /* 0x000fea0003800000 */
[----:B------:R-:W2:Y:S01]  /*76d0*/  LDCU.64 UR6, c[0x0][0x348] ;  /* 0x00006900ff0677ac */ /* 0x000ea20008000a00 */
[----:B------:R-:W-:Y:S01]  /*76e0*/  ULEA UR5, UR46, UR44, 0xc ;  /* 0x0000002c2e057291 */ /* 0x000fe2000f8e60ff */
[----:B------:R-:W-:Y:S03]  /*76f0*/  UMOV UR51, UR36 ;  /* 0x0000002400337c82 */ /* 0x000fe60008000000 */
[----:B------:R-:W-:Y:S02]  /*7700*/  UIADD3 UR48, UPT, UPT, UR5, 0x400, URZ ;  /* 0x0000040005307890 */ /* 0x000fe4000fffe0ff */
[----:B--2---:R-:W-:Y:S04]  /*7710*/  UIADD3 UR4, UP0, UPT, UR6, 0x680, URZ ;  /* 0x0000068006047890 */ /* 0x004fe8000ff1e0ff */
[----:B------:R-:W-:Y:S09]  /*7720*/  UIADD3.X UR5, UPT, UPT, URZ, UR7, URZ, UP0, !UPT ;  /* 0x00000007ff057290 */ /* 0x000ff200087fe4ff */
[----:B------:R2:W-:Y:S02]  /*7730*/  UTMASTG.3D [UR48], [UR4] ;  /* 0x00000030040073b5 */ /* 0x0005e40008010000 */
[----:B--2---:R0:W-:Y:S02]  /*7740*/  UTMACMDFLUSH ;  /* 0x00000000000079b7 */ /* 0x0041e40000000000 */
.L_x_125:
[----:B------:R-:W-:Y:S05]  /*7750*/  BSYNC.RECONVERGENT B0 ;  /* 0x0000000000007941 */ /* 0x000fea0003800200 */
.L_x_124:
[----:B------:R-:W-:Y:S01]  /*7760*/  UIADD3 UR47, UPT, UPT, UR46, 0x1, URZ ;  /* 0x000000012e2f7890 */ /* 0x000fe2000fffe0ff */
[----:B------:R-:W-:Y:S03]  /*7770*/  BSSY.RECONVERGENT B0, `(.L_x_126) ;  /* 0x0000005000007945 */ /* 0x000fe60003800200 */
[----:B------:R-:W-:Y:S04]  /*7780*/  UISETP.NE.AND UP0, UPT, UR47, 0x3, UPT ;  /* 0x000000032f00788c */ /* 0x000fe8000bf05270 */
[----:B------:R-:W-:Y:S01]  /*7790*/  USEL UR45, UR47, URZ, UP0 ;  /* 0x000000ff2f2d7287 */ /* 0x000fe20008000000 */
[----:B------:R-:W-:Y:S11]  /*77a0*/  @P0 BRA `(.L_x_127) ;  /* 0x0000000000040947 */ /* 0x000ff60003800000 */
[----:B------:R-:W-:Y:S04]  /*77b0*/  DEPBAR.LE SB0, 0x1 ;  /* 0x000080400000791a */ /* 0x000fe80000000000 */
.L_x_127:
[----:B------:R-:W-:Y:S05]  /*77c0*/  BSYNC.RECONVERGENT B0 ;  /* 0x0000000000007941 */ /* 0x000fea0003800200 */
.L_x_126:
[----:B------:R-:W-:Y:S01]  /*77d0*/  BAR.SYNC.DEFER_BLOCKING 0x1, 0x80 ;  /* 0x0042000000007b1d */ /* 0x000fe20000010000 */
[----:B------:R-:W-:Y:S01]  /*77e0*/  ISETP.NE.AND P1, PT, R61, RZ, PT ;  /* 0x000000ff3d00720c */ /* 0x000fe20003f25270 */
[----:B------:R-:W-:Y:S01]  /*77f0*/  UISETP.NE.AND UP0, UPT, UR53, URZ, UPT ;  /* 0x000000ff3500728c */ /* 0x000fe2000bf05270 */
[----:B------:R-:W-:Y:S11]  /*7800*/  LEA R2, R64, UR44, 0x3 ;  /* 0x0000002c40027c11 */ /* 0x000ff6000f8e18ff */
[----:B------:R-:W-:Y:S01]  /*7810*/  @P1 SHF.L.U32 R3, R63, 0x1f, RZ ;  /* 0x0000001f3f031819 */ /* 0x000fe200000006ff */
[----:B------:R-:W-:Y:S06]  /*7820*/  BRA.U !UP0, `(.L_x_128) ;  /* 0x0000000108247547 */ /* 0x000fec000b800000 */
[----:B------:R-:W-:Y:S01]  /*7830*/  IMAD.U32 R4, RZ, RZ, UR52 ;  /* 0x00000034ff047e24 */ /* 0x000fe2000f8e00ff */
[----:B-1----:R-:W-:Y:S01]  /*7840*/  MOV R0, UR54 ;  /* 0x0000003600007c02 */ /* 0x002fe20008000f00 */
[----:B------:R-:W-:Y:S03]  /*7850*/  UIADD3 UR4, UPT, UPT, UR52, 0x1, URZ ;  /* 0x0000000134047890 */ /* 0x000fe6000fffe0ff */
[----:B------:R-:W-:Y:S01]  /*7860*/  @P1 LEA R4, R4, UR44, 0x3 ;  /* 0x0000002c04041c11 */ /* 0x000fe2000f8e18ff */
[----:B------:R-:W-:Y:S04]  /*7870*/  UISETP.NE.AND UP0, UPT, UR4, 0x3, UPT ;  /* 0x000000030400788c */ /* 0x000fe8000bf05270 */
[----:B------:R-:W-:Y:S01]  /*7880*/  @P1 VIADD R4, R4, 0x1b8 ;  /* 0x000001b804041836 */ /* 0x000fe20000000000 */
[----:B------:R-:W-:Y:S04]  /*7890*/  USEL UR52, UR4, URZ, UP0 ;  /* 0x000000ff04347287 */ /* 0x000fe80008000000 */
[----:B------:R-:W-:Y:S04]  /*78a0*/  @P1 PRMT R0, R0, 0x654, R4 ;  /* 0x0000065400001816 */ /* 0x000fe80000000004 */
[----:B------:R2:W-:Y:S04]  /*78b0*/  @P1 SYNCS.ARRIVE.TRANS64.RED.A1T0 RZ, [R0+URZ], RZ ;  /* 0x000000ff00ff19a7 */ /* 0x0005e800081004ff */
.L_x_128:
[----:B------:R-:W3:Y:S01]  /*78c0*/  @P1 SYNCS.PHASECHK.TRANS64.TRYWAIT P0, [R2+URZ+0x1a0], R3 ;  /* 0x0001a003020015a7 */ /* 0x000ee200080011ff */
[----:B------:R-:W-:Y:S01]  /*78d0*/  BSSY B1, `(.L_x_129) ;  /* 0x0000013000017945 */ /* 0x000fe20003800000 */
[----:B---3--:R-:W-:Y:S03]  /*78e0*/  @P1 SEL R65, RZ, 0x1, !P0 ;  /* 0x00000001ff411807 */ /* 0x008fe60004000000 */
[----:B------:R-:W-:Y:S05]  /*78f0*/  @!P1 BRA `(.L_x_130) ;  /* 0x0000000000409947 */ /* 0x000fea0003800000 */
[----:B------:R-:W-:Y:S01]  /*7900*/  ISETP.NE.AND P1, PT, R66, RZ, PT ;  /* 0x000000ff4200720c */ /* 0x000fe20003f25270 */
[----:B------:R-:W-:Y:S01]  /*7910*/  BSSY B0, `(.L_x_131) ;  /* 0x0000009000007945 */ /* 0x000fe20003800000 */
[----:B------:R-:W-:Y:S11]  /*7920*/  ISETP.NE.AND P0, PT, R65, RZ, PT ;  /* 0x000000ff4100720c */ /* 0x000ff60003f05270 */
[----:B------:R-:W-:Y:S05]  /*7930*/  @P1 IMAD R3, R64, 0x800, R44 ;  /* 0x0000080040031824 */ /* 0x000fea00078e022c */
[----:B------:R-:W-:Y:S05]  /*7940*/  @P1 LEA R3, R3, UR44, 0x1 ;  /* 0x0000002c03031c11 */ /* 0x000fea000f8e08ff */
[----:B-12---:R-:W-:Y:S01]  /*7950*/  @P1 IMAD.IADD R0, R62, 0x1, R3 ;  /* 0x000000013e001824 */ /* 0x006fe200078e0203 */
[----:B------:R-:W-:Y:S06]  /*7960*/  @P0 BRA `(.L_x_132) ;  /* 0x00000000000c0947 */ /* 0x000fec0003800000 */
[----:B------:R-:W-:Y:S04]  /*7970*/  SHF.L.U32 R63, R63, 0x1f, RZ ;  /* 0x0000001f3f3f7819 */ /* 0x000fe800000006ff */
[----:B------:R-:W1:Y:S02]  /*7980*/  SYNCS.PHASECHK.TRANS64.TRYWAIT P0, [R2+URZ+0x1a0], R63 ;  /* 0x0001a03f020075a7 */ /* 0x000e6400080011ff */
[----:B-1----:R-:W-:Y:S05]  /*7990*/  @!P0 BRA `(.L_x_133) ;  /* 0x0000001c00608947 */ /* 0x002fea0003800000 */
.L_x_132:
[----:B------:R-:W-:Y:S05]  /*79a0*/  BSYNC B0 ;  /* 0x0000000000007941 */ /* 0x000fea0003800000 */
.L_x_131:
[----:B------:R-:W-:Y:S11]  /*79b0*/  ISETP.NE.AND P0, PT, R66, RZ, PT ;  /* 0x000000ff4200720c */ /* 0x000ff60003f05270 */
[----:B------:R-:W-:Y:S02]  /*79c0*/  @!UPT UIADD3 URZ, UPT, UPT, URZ, URZ, URZ ;  /* 0x000000fffffff290 */ /* 0x000fe4000fffe0ff */
[----:B------:R-:W-:Y:S05]  /*79d0*/  @P0 WARPSYNC.ALL ;  /* 0x0000000000000948 */ /* 0x000fea0003800000 */
[----:B------:R3:W4:Y:S04]  /*79e0*/  @P0 LDSM.16.M88.4 R28, [R3+0x400] ;  /* 0x00040000031c083b */ /* 0x0007280000000200 */
[----:B------:R3:W2:Y:S02]  /*79f0*/  @P0 LDSM.16.M88.4 R36, [R0+0x400] ;  /* 0x000400000024083b */ /* 0x0006a40000000200 */
.L_x_130:
[----:B------:R-:W-:Y:S05]  /*7a00*/  BSYNC B1 ;  /* 0x0000000000017941 */ /* 0x000fea0003800000 */
.L_x_129:
[----:B-123--:R-:W-:Y:S05]  /*7a10*/  VIADD R0, R25, 0x20 ;  /* 0x0000002019007836 */ /* 0x00efea0000000000 */
[----:B------:R-:W-:Y:S04]  /*7a20*/  SHF.R.U32.HI R0, RZ, 0x15, R0 ;  /* 0x00000015ff007819 */ /* 0x000fe80000011600 */
[----:B------:R-:W-:Y:S11]  /*7a30*/  LOP3.LUT P0, RZ, R0, 0x3, R46, 0x48, !PT ;  /* 0x0000000300ff7812 */ /* 0x000ff6000780482e */
[----:B------:R-:W-:Y:S02]  /*7a40*/  @!UPT UIADD3 URZ, UPT, UPT, URZ, URZ, URZ ;  /* 0x000000fffffff290 */ /* 0x000fe4000fffe0ff */
[----:B------:R-:W-:Y:S05]  /*7a50*/  @!P0 BRA `(.L_x_134) ;  /* 0x0000000000408947 */ /* 0x000fea0003800000 */
[----:B------:R-:W1:Y:S01]  /*7a60*/  LDCU.64 UR8, c[0x4][0x70] ;  /* 0x01000e00ff0877ac */ /* 0x000e620008000a00 */
[----:B------:R-:W-:Y:S01]  /*7a70*/  MOV R3, 0x0 ;  /* 0x0000000000037802 */ /* 0x000fe20000000f00 */
[----:B------:R-:W-:Y:S02]  /*7a80*/  HFMA2 R12, -RZ, RZ, 0, 5.9604644775390625e-08 ;  /* 0x00000001ff0c7431 */ /* 0x000fe400000001ff */
[----:B------:R-:W-:Y:S02]  /*7a90*/  IMAD.MOV.U32 R8, RZ, RZ, 0x192 ;  /* 0x00000192ff087424 */ /* 0x000fe400078e00ff */
[----:B------:R-:W-:Y:S01]  /*7aa0*/  IMAD.MOV.U32 R13, RZ, RZ, RZ ;  /* 0x000000ffff0d7224 */ /* 0x000fe200078e00ff */
[----:B------:R-:W2:Y:S01]  /*7ab0*/  LDCU.64 UR6, c[0x4][0x78] ;  /* 0x01000f00ff0677ac */ /* 0x000ea20008000a00 */
[----:B------:R-:W3:Y:S01]  /*7ac0*/  LDC.64 R2, c[0x4][R3] ;  /* 0x0100000003027b82 */ /* 0x000ee20000000a00 */
[----:B------:R-:W5:Y:S01]  /*7ad0*/  LDCU.64 UR4, c[0x4][0x10] ;  /* 0x01000200ff0477ac */ /* 0x000f620008000a00 */
[----:B-1----:R-:W-:Y:S01]  /*7ae0*/  MOV R5, UR9 ;  /* 0x0000000900057c02 */ /* 0x002fe20008000f00 */
[----:B------:R-:W-:Y:S01]  /*7af0*/  IMAD.U32 R4, RZ, RZ, UR8 ;  /* 0x00000008ff047e24 */ /* 0x000fe2000f8e00ff */
[----:B--2---:R-:W-:Y:S01]  /*7b00*/  MOV R7, UR7 ;  /* 0x0000000700077c02 */ /* 0x004fe20008000f00 */
[----:B------:R-:W-:Y:S01]  /*7b10*/  IMAD.U32 R6, RZ, RZ, UR6 ;  /* 0x00000006ff067e24 */ /* 0x000fe2000f8e00ff */
[----:B-----5:R-:W-:Y:S01]  /*7b20*/  MOV R11, UR5 ;  /* 0x00000005000b7c02 */ /* 0x020fe20008000f00 */
[----:B------:R-:W-:Y:S02]  /*7b30*/  IMAD.U32 R10, RZ, RZ, UR4 ;  /* 0x00000004ff0a7e24 */ /* 0x000fe4000f8e00ff */
[----:B------:R-:W-:Y:S07]  /*7b40*/  LEPC R20, `(.L_x_134) ;  /* 0x000000001014794e */ /* 0x000fee0000000000 */
[----:B---34-:R-:W-:Y:S05]  /*7b50*/  CALL.ABS.NOINC R2 ;  /* 0x0000000002007343 */ /* 0x018fea0003c00000 */
.L_x_134:
[----:B------:R-:W-:Y:S01]  /*7b60*/  ISETP.NE.AND P0, PT, R55, RZ, PT ;  /* 0x000000ff3700720c */ /* 0x000fe20003f05270 */
[----:B------:R-:W-:Y:S05]  /*7b70*/  WARPSYNC.ALL ;  /* 0x0000000000007948 */ /* 0x000fea0003800000 */
[----:B------:R-:W-:Y:S01]  /*7b80*/  R2UR UR4, R25 ;  /* 0x00000000190472ca */ /* 0x000fe200000e0000 */
[----:B------:R-:W-:Y:S01]  /*7b90*/  BSSY.RECONVERGENT B0, `(.L_x_135) ;  /* 0x0000057000007945 */ /* 0x000fe20003800200 */
[C---:B----4-:R-:W-:Y:S02]  /*7ba0*/  SHF.L.U32 R20, R28.reuse, 0x10, RZ ;  /* 0x000000101c147819 */ /* 0x050fe400000006ff */
[----:B------:R-:W-:Y:S02]  /*7bb0*/  LOP3.LUT R21, R28, 0xffff0000, RZ, 0xc0, !PT ;  /* 0xffff00001c157812 */ /* 0x000fe400078ec0ff */
[----:B------:R-:W-:Y:S02]  /*7bc0*/  SHF.L.U32 R25, R29, 0x10, RZ ;  /* 0x000000101d197819 */ /* 0x000fe400000006ff */
[----:B------:R-:W-:Y:S02]  /*7bd0*/  SHF.L.U32 R28, R30, 0x10, RZ ;  /* 0x000000101e1c7819 */ /* 0x000fe400000006ff */
[C---:B------:R-:W-:Y:S02]  /*7be0*/  SHF.L.U32 R32, R36.reuse, 0x10, RZ ;  /* 0x0000001024207819 */ /* 0x040fe400000006ff */
[----:B------:R-:W-:Y:S01]  /*7bf0*/  LOP3.LUT R33, R36, 0xffff0000, RZ, 0xc0, !PT ;  /* 0xffff000024217812 */ /* 0x000fe200078ec0ff */
[----:B------:R-:W1:Y:S01]  /*7c00*/  LDTM.16dp256bit.x4 R4, tmem[UR4+0x20] ;  /* 0x00002004000479ee */ /* 0x000e620008120000 */
[----:B------:R-:W-:Y:S01]  /*7c10*/  R2UR UR4, R27 ;  /* 0x000000001b0472ca */ /* 0x000fe200000e0000 */
[----:B------:R-:W-:Y:S01]  /*7c20*/  NOP ;  /* 0x0000000000007918 */ /* 0x000fe20000000000 */
[----:B------:R-:W-:Y:S02]  /*7c30*/  LOP3.LUT R27, R29, 0xffff0000, RZ, 0xc0, !PT ;  /* 0xffff00001d1b7812 */ /* 0x000fe400078ec0ff */
[----:B------:R-:W-:Y:S02]  /*7c40*/  LOP3.LUT R29, R30, 0xffff0000, RZ, 0xc0, !PT ;  /* 0xffff00001e1d7812 */ /* 0x000fe400078ec0ff */
[C---:B------:R-:W-:Y:S02]  /*7c50*/  SHF.L.U32 R30, R31.reuse, 0x10, RZ ;  /* 0x000000101f1e7819 */ /* 0x040fe400000006ff */
[----:B------:R-:W-:Y:S02]  /*7c60*/  LOP3.LUT R31, R31, 0xffff0000, RZ, 0xc0, !PT ;  /* 0xffff00001f1f7812 */ /* 0x000fe400078ec0ff */
[C---:B------:R-:W-:Y:S02]  /*7c70*/  SHF.L.U32 R34, R37.reuse, 0x10, RZ ;  /* 0x0000001025227819 */ /* 0x040fe400000006ff */
[----:B------:R-:W-:Y:S01]  /*7c80*/  LOP3.LUT R35, R37, 0xffff0000, RZ, 0xc0, !PT ;  /* 0xffff000025237812 */ /* 0x000fe200078ec0ff */
[----:B------:R-:W-:Y:S01]  /*7c90*/  UIADD3 UR4, UPT, UPT, UR4, 0x220, URZ ;  /* 0x0000022004047890 */ /* 0x000fe2000fffe0ff */
[C---:B------:R-:W-:Y:S02]  /*7ca0*/  SHF.L.U32 R36, R38.reuse, 0x10, RZ ;  /* 0x0000001026247819 */ /* 0x040fe400000006ff */
[----:B------:R-:W-:Y:S01]  /*7cb0*/  LOP3.LUT R37, R38, 0xffff0000, RZ, 0xc0, !PT ;  /* 0xffff000026257812 */ /* 0x000fe200078ec0ff */
[----:B------:R-:W-:Y:S01]  /*7cc0*/  UPRMT UR4, UR54, 0x654, UR4 ;  /* 0x0000065436047896 */ /* 0x000fe20008000004 */
[C---:B------:R-:W-:Y:S02]  /*7cd0*/  SHF.L.U32 R38, R39.reuse, 0x10, RZ ;  /* 0x0000001027267819 */ /* 0x040fe400000006ff */
[----:B------:R-:W-:Y:S01]  /*7ce0*/  LOP3.LUT R39, R39, 0xffff0000, RZ, 0xc0, !PT ;  /* 0xffff000027277812 */ /* 0x000fe200078ec0ff */
[C---:B-1----:R-:W-:Y:S01]  /*7cf0*/  FMUL R4, R24.reuse, R4 ;  /* 0x0000000418047220 */ /* 0x042fe20000400000 */
[C---:B------:R-:W-:Y:S01]  /*7d00*/  FMUL R5, R24.reuse, R5 ;  /* 0x0000000518057220 */ /* 0x040fe20000400000 */
[----:B------:R-:W-:Y:S03]  /*7d10*/  FMUL R6, R24, R6 ;  /* 0x0000000618067220 */ /* 0x000fe60000400000 */
[----:B------:R-:W-:Y:S01]  /*7d20*/  SYNCS.ARRIVE.TRANS64.RED.A1T0 RZ, [UR4], RZ ;  /* 0x000000ffffff79a7 */ /* 0x000fe20008100404 */
[C---:B------:R-:W-:Y:S01]  /*7d30*/  FFMA R4, R26.reuse, R20, R4 ;  /* 0x000000141a047223 */ /* 0x040fe20000000004 */
[C---:B------:R-:W-:Y:S01]  /*7d40*/  FFMA R5, R26.reuse, R21, R5 ;  /* 0x000000151a057223 */ /* 0x040fe20000000005 */
[----:B------:R-:W-:Y:S01]  /*7d50*/  FFMA R6, R26, R25, R6 ;  /* 0x000000191a067223 */ /* 0x000fe20000000006 */
[C---:B------:R-:W-:Y:S01]  /*7d60*/  FMUL R7, R24.reuse, R7 ;  /* 0x0000000718077220 */ /* 0x040fe20000400000 */
[C---:B------:R-:W-:Y:S01]  /*7d70*/  FMUL R8, R24.reuse, R8 ;  /* 0x0000000818087220 */ /* 0x040fe20000400000 */
[----:B------:R-:W-:Y:S01]  /*7d80*/  FMUL R9, R24, R9 ;  /* 0x0000000918097220 */ /* 0x000fe20000400000 */
[----:B------:R-:W-:Y:S01]  /*7d90*/  F2FP.BF16.F32.PACK_AB R4, R5, R4 ;  /* 0x000000040504723e */ /* 0x000fe200000010ff */
[C---:B------:R-:W-:Y:S01]  /*7da0*/  FFMA R7, R26.reuse, R27, R7 ;  /* 0x0000001b1a077223 */ /* 0x040fe20000000007 */
[C---:B------:R-:W-:Y:S01]  /*7db0*/  FFMA R8, R26.reuse, R28, R8 ;  /* 0x0000001c1a087223 */ /* 0x040fe20000000008 */
[----:B------:R-:W-:Y:S01]  /*7dc0*/  FFMA R9, R26, R29, R9 ;  /* 0x0000001d1a097223 */ /* 0x000fe20000000009 */
[C---:B------:R-:W-:Y:S01]  /*7dd0*/  FMUL R10, R24.reuse, R10 ;  /* 0x0000000a180a7220 */ /* 0x040fe20000400000 */
[C---:B------:R-:W-:Y:S01]  /*7de0*/  FMUL R11, R24.reuse, R11 ;  /* 0x0000000b180b7220 */ /* 0x040fe20000400000 */
[----:B------:R-:W-:Y:S01]  /*7df0*/  F2FP.BF16.F32.PACK_AB R5, R7, R6 ;  /* 0x000000060705723e */ /* 0x000fe200000010ff */
[C---:B------:R-:W-:Y:S01]  /*7e00*/  FMUL R0, R24.reuse, R12 ;  /* 0x0000000c18007220 */ /* 0x040fe20000400000 */
[----:B------:R-:W-:Y:S01]  /*7e10*/  FMUL R2, R24, R13 ;  /* 0x0000000d18027220 */ /* 0x000fe20000400000 */
[----:B------:R-:W-:Y:S01]  /*7e20*/  FFMA R10, R26, R30, R10 ;  /* 0x0000001e1a0a7223 */ /* 0x000fe2000000000a */
[----:B------:R-:W-:Y:S01]  /*7e30*/  FMUL R3, R24, R14 ;  /* 0x0000000e18037220 */ /* 0x000fe20000400000 */
[----:B------:R-:W-:Y:S01]  /*7e40*/  F2FP.BF16.F32.PACK_AB R6, R9, R8 ;  /* 0x000000080906723e */ /* 0x000fe200000010ff */
[----:B------:R-:W-:Y:S01]  /*7e50*/  FFMA R11, R26, R31, R11 ;  /* 0x0000001f1a0b7223 */ /* 0x000fe2000000000b */
[C---:B------:R-:W-:Y:S01]  /*7e60*/  FMUL R15, R24.reuse, R15 ;  /* 0x0000000f180f7220 */ /* 0x040fe20000400000 */
[----:B------:R-:W-:Y:S01]  /*7e70*/  FMUL R12, R24, R16 ;  /* 0x00000010180c7220 */ /* 0x000fe20000400000 */
[----:B------:R-:W-:Y:S01]  /*7e80*/  FFMA R0, R26, R32, R0 ;  /* 0x000000201a007223 */ /* 0x000fe20000000000 */
[----:B------:R-:W-:Y:S01]  /*7e90*/  MOV R8, UR45 ;  /* 0x0000002d00087c02 */ /* 0x000fe20008000f00 */
[----:B------:R-:W-:Y:S01]  /*7ea0*/  FMUL R13, R24, R17 ;  /* 0x00000011180d7220 */ /* 0x000fe20000400000 */
[----:B------:R-:W-:Y:S01]  /*7eb0*/  FFMA R2, R26, R33, R2 ;  /* 0x000000211a027223 */ /* 0x000fe20000000002 */
[----:B------:R-:W-:Y:S01]  /*7ec0*/  FMUL R14, R24, R18 ;  /* 0x00000012180e7220 */ /* 0x000fe20000400000 */
[C---:B------:R-:W-:Y:S01]  /*7ed0*/  FFMA R3, R26.reuse, R34, R3 ;  /* 0x000000221a037223 */ /* 0x040fe20000000003 */
[----:B------:R-:W-:Y:S01]  /*7ee0*/  FFMA R15, R26, R35, R15 ;  /* 0x000000231a0f7223 */ /* 0x000fe2000000000f */
[----:B------:R-:W-:Y:S01]  /*7ef0*/  FMUL R19, R24, R19 ;  /* 0x0000001318137220 */ /* 0x000fe20000400000 */
[----:B------:R-:W-:Y:S01]  /*7f00*/  FFMA R12, R26, R36, R12 ;  /* 0x000000241a0c7223 */ /* 0x000fe2000000000c */
[----:B------:R-:W-:Y:S01]  /*7f10*/  LEA R8, R8, R44, 0xb ;  /* 0x0000002c08087211 */ /* 0x000fe200078e58ff */
        /* <DEDUP_REMOVED lines=21> */
[----:B------:R-:W-:Y:S02]  /*8070*/  ULEA UR5, UR45, UR44, 0xc ;  /* 0x0000002c2d057291 */ /* 0x000fe4000f8e60ff */
[----:B------:R-:W-:Y:S02]  /*8080*/  UIADD3 UR9, UPT, UPT, UR49, 0x20, URZ ;  /* 0x0000002031097890 */ /* 0x000fe4000fffe0ff */
[----:B------:R-:W-:Y:S01]  /*8090*/  UIADD3 UR8, UPT, UPT, UR5, 0x400, URZ ;  /* 0x0000040005087890 */ /* 0x000fe2000fffe0ff */
[----:B------:R-:W-:Y:S01]  /*80a0*/  UMOV UR10, UR50 ;  /* 0x00000032000a7c82 */ /* 0x000fe20008000000 */
[----:B------:R-:W-:Y:S01]  /*80b0*/  UMOV UR11, UR36 ;  /* 0x00000024000b7c82 */ /* 0x000fe20008000000 */
[----:B--2---:R-:W-:Y:S04]  /*80c0*/  UIADD3 UR4, UP0, UPT, UR6, 0x680, URZ ;  /* 0x0000068006047890 */ /* 0x004fe8000ff1e0ff */
[----:B------:R-:W-:Y:S09]  /*80d0*/  UIADD3.X UR5, UPT, UPT, URZ, UR7, URZ, UP0, !UPT ;  /* 0x00000007ff057290 */ /* 0x000ff200087fe4ff */
[----:B------:R2:W-:Y:S02]  /*80e0*/  UTMASTG.3D [UR8], [UR4] ;  /* 0x00000008040073b5 */ /* 0x0005e40008010000 */
[----:B--2---:R0:W-:Y:S02]  /*80f0*/  UTMACMDFLUSH ;  /* 0x00000000000079b7 */ /* 0x0041e40000000000 */
.L_x_136:
[----:B------:R-:W-:Y:S05]  /*8100*/  BSYNC.RECONVERGENT B0 ;  /* 0x0000000000007941 */ /* 0x000fea0003800200 */
.L_x_135:
[----:B------:R-:W-:Y:S01]  /*8110*/  UIADD3 UR4, UPT, UPT, UR45, 0x1, URZ ;  /* 0x000000012d047890 */ /* 0x000fe2000fffe0ff */
[----:B------:R-:W-:Y:S03]  /*8120*/  BSSY.RECONVERGENT B0, `(.L_x_137) ;  /* 0x0000008000007945 */ /* 0x000fe60003800200 */
[----:B------:R-:W-:Y:S04]  /*8130*/  UISETP.NE.AND UP0, UPT, UR4, 0x3, UPT ;  /* 0x000000030400788c */ /* 0x000fe8000bf05270 */
[----:B------:R-:W-:Y:S02]  /*8140*/  UISETP.EQ.XOR UP1, UPT, UR47, 0x3, !UP0 ;  /* 0x000000032f00788c */ /* 0x000fe4000c722a70 */
[----:B------:R-:W-:Y:S02]  /*8150*/  USEL UR46, UR4, URZ, UP0 ;  /* 0x000000ff042e7287 */ /* 0x000fe40008000000 */
[----:B------:R-:W-:Y:S04]  /*8160*/  USEL UR5, URZ, 0x1, !UP1 ;  /* 0x00000001ff057887 */ /* 0x000fe8000c800000 */
[----:B------:R-:W-:Y:S01]  /*8170*/  ULOP3.LUT UR55, UR55, UR5, URZ, 0x3c, !UPT ;  /* 0x0000000537377292 */ /* 0x000fe2000f8e3cff */
[----:B------:R-:W-:Y:S11]  /*8180*/  @P0 BRA `(.L_x_138) ;  /* 0x0000000000040947 */ /* 0x000ff60003800000 */
[----:B------:R-:W-:Y:S04]  /*8190*/  DEPBAR.LE SB0, 0x1 ;  /* 0x000080400000791a */ /* 0x000fe80000000000 */
.L_x_138:
[----:B------:R-:W-:Y:S05]  /*81a0*/  BSYNC.RECONVERGENT B0 ;  /* 0x0000000000007941 */ /* 0x000fea0003800200 */
.L_x_137:
[----:B------:R-:W-:Y:S01]  /*81b0*/  BAR.SYNC.DEFER_BLOCKING 0x1, 0x80 ;  /* 0x0042000000007b1d */ /* 0x000fe20000010000 */
[----:B------:R-:W-:Y:S01]  /*81c0*/  UISETP.NE.AND UP0, UPT, UR53, -0x2, UPT ;  /* 0xfffffffe3500788c */ /* 0x000fe2000bf05270 */
[----:B------:R-:W-:Y:S08]  /*81d0*/  IADD3 R22, PT, PT, R22, 0x1, RZ ;  /* 0x0000000116167810 */ /* 0x000ff00007ffe0ff */
[----:B------:R-:W-:Y:S05]  /*81e0*/  BRA.U !UP0, `(.L_x_139) ;  /* 0x0000000108287547 */ /* 0x000fea000b800000 */
[----:B------:R-:W-:Y:S01]  /*81f0*/  ISETP.NE.AND P0, PT, R61, RZ, PT ;  /* 0x000000ff3d00720c */ /* 0x000fe20003f05270 */
[----:B------:R-:W-:Y:S01]  /*8200*/  IMAD.U32 R2, RZ, RZ, UR52 ;  /* 0x00000034ff027e24 */ /* 0x000fe2000f8e00ff */
[----:B------:R-:W-:Y:S01]  /*8210*/  UIADD3 UR4, UPT, UPT, UR52, 0x1, URZ ;  /* 0x0000000134047890 */ /* 0x000fe2000fffe0ff */
[----:B------:R-:W-:Y:S03]  /*8220*/  IMAD.U32 R0, RZ, RZ, UR54 ;  /* 0x00000036ff007e24 */ /* 0x000fe6000f8e00ff */
[----:B------:R-:W-:Y:S04]  /*8230*/  UISETP.NE.AND UP0, UPT, UR4, 0x3, UPT ;  /* 0x000000030400788c */ /* 0x000fe8000bf05270 */
[----:B------:R-:W-:Y:S03]  /*8240*/  USEL UR52, UR4, URZ, UP0 ;  /* 0x000000ff04347287 */ /* 0x000fe60008000000 */
[----:B------:R-:W-:Y:S05]  /*8250*/  @P0 LEA R2, R2, UR44, 0x3 ;  /* 0x0000002c02020c11 */ /* 0x000fea000f8e18ff */
[----:B------:R-:W-:Y:S05]  /*8260*/  @P0 VIADD R2, R2, 0x1b8 ;  /* 0x000001b802020836 */ /* 0x000fea0000000000 */
[----:B------:R-:W-:Y:S04]  /*8270*/  @P0 PRMT R0, R0, 0x654, R2 ;  /* 0x0000065400000816 */ /* 0x000fe80000000002 */
[----:B------:R2:W-:Y:S03]  /*8280*/  @P0 SYNCS.ARRIVE.TRANS64.RED.A1T0 RZ, [R0+URZ], RZ ;  /* 0x000000ff00ff09a7 */ /* 0x0005e600081004ff */
.L_x_139:
[----:B------:R-:W-:Y:S01]  /*8290*/  R2UR UR6, R60 ;  /* 0x000000003c0672ca */ /* 0x000fe200000e0000 */
[----:B------:R-:W-:Y:S01]  /*82a0*/  UIADD3 UR53, UPT, UPT, UR53, 0x2, URZ ;  /* 0x0000000235357890 */ /* 0x000fe2000fffe0ff */
[----:B------:R-:W-:Y:S02]  /*82b0*/  R2UR UR5, R47 ;  /* 0x000000002f0572ca */ /* 0x000fe400000e0000 */
[----:B------:R-:W-:Y:S02]  /*82c0*/  R2UR UR4, R48 ;  /* 0x00000000300472ca */ /* 0x000fe400000e0000 */
[----:B------:R-:W-:Y:S02]  /*82d0*/  R2UR UR36, R58 ;  /* 0x000000003a2472ca */ /* 0x000fe400000e0000 */
[----:B------:R-:W-:Y:S02]  /*82e0*/  ISETP.NE.AND P0, PT, R51, 0x2, PT ;  /* 0x000000023300780c */ /* 0x000fe40003f05270 */
[----:B------:R-:W-:Y:S02]  /*82f0*/  ISETP.NE.AND P1, PT, R22, 0x4, PT ;  /* 0x000000041600780c */ /* 0x000fe40003f25270 */
[----:B------:R-:W-:Y:S01]  /*8300*/  SEL R2, RZ, 0x1, P0 ;  /* 0x00000001ff027807 */ /* 0x000fe20000000000 */
[----:B------:R-:W-:Y:S01]  /*8310*/  UISETP.NE.AND UP0, UPT, UR6, URZ, UPT ;  /* 0x000000ff0600728c */ /* 0x000fe2000bf05270 */
[----:B--2---:R-:W-:Y:S01]  /*8320*/  SEL R0, RZ, 0x1, P1 ;  /* 0x00000001ff007807 */ /* 0x004fe20000800000 */
[----:B------:R-:W-:Y:S01]  /*8330*/  UIADD3 UR32, UPT, UPT, UR37, UR5, URZ ;  /* 0x0000000525207290 */ /* 0x000fe2000fffe0ff */
[----:B------:R-:W-:Y:S01]  /*8340*/  LOP3.LUT R52, R52, R2, RZ, 0x3c, !PT ;  /* 0x0000000234347212 */ /* 0x000fe200078e3cff */
[----:B------:R-:W-:Y:S01]  /*8350*/  UIADD3 UR29, UPT, UPT, UR38, UR4, URZ ;  /* 0x00000004261d7290 */ /* 0x000fe2000fffe0ff */
[----:B------:R-:W-:Y:S02]  /*8360*/  LOP3.LUT R53, R53, R0, RZ, 0x3c, !PT ;  /* 0x0000000035357212 */ /* 0x000fe400078e3cff */
[----:B------:R-:W-:Y:S02]  /*8370*/  SEL R51, R51, RZ, P0 ;  /* 0x000000ff33337207 */ /* 0x000fe40000000000 */
[----:B------:R-:W-:Y:S01]  /*8380*/  SEL R22, R22, RZ, P1 ;  /* 0x000000ff16167207 */ /* 0x000fe20000800000 */
[----:B------:R-:W-:Y:S06]  /*8390*/  BRA.U UP0, `(.L_x_140) ;  /* 0xffffffdd005c7547 */ /* 0x000fec000b83ffff */
[----:B------:R-:W-:-:S13]  /*83a0*/  R2UR UR4, R49 ;  /* 0x00000000310472ca */ /* 0x000fda00000e0000 */
[----:B------:R-:W-:-:S09]  /*83b0*/  UISETP.NE.AND UP0, UPT, UR4, URZ, UPT ;  /* 0x000000ff0400728c */ /* 0x000fd2000bf05270 */
[----:B------:R-:W-:Y:S05]  /*83c0*/  BRA.U !UP0, `(.L_x_141) ;  /* 0x0000000108487547 */ /* 0x000fea000b800000 */
[----:B------:R-:W2:Y:S02]  /*83d0*/  LDCU.64 UR4, c[0x0][0x890] ;  /* 0x00011200ff0477ac */ /* 0x000ea40008000a00 */
[----:B--2---:R-:W-:-:S04]  /*83e0*/  UISETP.NE.U32.AND UP0, UPT, UR4, URZ, UPT ;  /* 0x000000ff0400728c */ /* 0x004fc8000bf05070 */
[----:B------:R-:W-:-:S09]  /*83f0*/  UISETP.NE.AND.EX UP0, UPT, UR5, URZ, UPT, UP0 ;  /* 0x000000ff0500728c */ /* 0x000fd2000bf05300 */
[----:B------:R-:W-:Y:S05]  /*8400*/  BRA.U UP0, `(.L_x_142) ;  /* 0x00000001000c7547 */ /* 0x000fea000b800000 */
[----:B------:R-:W-:-:S13]  /*8410*/  FSETP.NEU.AND P0, PT, R26, RZ, PT ;  /* 0x000000ff1a00720b */ /* 0x000fda0003f0d000 */
[----:B------:R-:W-:Y:S05]  /*8420*/  @!P0 EXIT ;  /* 0x000000000000894d */ /* 0x000fea0003800000 */
[----:B------:R-:W-:Y:S05]  /*8430*/  BRA `(.L_x_141) ;  /* 0x00000000002c7947 */ /* 0x000fea0003800000 */
.L_x_142:
[----:B------:R-:W-:Y:S01]  /*8440*/  ISETP.NE.AND P0, PT, R50, RZ, PT ;  /* 0x000000ff3200720c */ /* 0x000fe20003f05270 */
[----:B------:R-:W-:-:S12]  /*8450*/  BSSY.RECONVERGENT B0, `(.L_x_141) ;  /* 0x0000009000007945 */ /* 0x000fd80003800200 */
[----:B------:R-:W-:Y:S05]  /*8460*/  @P0 BRA `(.L_x_143) ;  /* 0x0000000000140947 */ /* 0x000fea0003800000 */
[----:B------:R-:W2:Y:S02]  /*8470*/  LDCU.64 UR4, c[0x0][0x888] ;  /* 0x00011100ff0477ac */ /* 0x000ea40008000a00 */
[----:B--2---:R-:W-:-:S04]  /*8480*/  ISETP.NE.U32.AND P0, PT, RZ, UR4, PT ;  /* 0x00000004ff007c0c */ /* 0x004fc8000bf05070 */
[----:B------:R-:W-:-:S13]  /*8490*/  ISETP.NE.AND.EX P0, PT, RZ, UR5, PT, P0 ;  /* 0x00000005ff007c0c */ /* 0x000fda000bf05300 */
[----:B------:R-:W-:Y:S05]  /*84a0*/  @!P0 EXIT ;  /* 0x000000000000894d */ /* 0x000fea0003800000 */
[----:B------:R-:W-:Y:S05]  /*84b0*/  BRA `(.L_x_144) ;  /* 0x0000000000087947 */ /* 0x000fea0003800000 */
.L_x_143:
[----:B------:R-:W-:-:S13]  /*84c0*/  FSETP.NEU.AND P0, PT, R26, RZ, PT ;  /* 0x000000ff1a00720b */ /* 0x000fda0003f0d000 */
[----:B------:R-:W-:Y:S05]  /*84d0*/  @!P0 EXIT ;  /* 0x000000000000894d */ /* 0x000fea0003800000 */
.L_x_144:
[----:B------:R-:W-:Y:S05]  /*84e0*/  BSYNC.RECONVERGENT B0 ;  /* 0x0000000000007941 */ /* 0x000fea0003800200 */
.L_x_141:
[----:B------:R-:W-:Y:S01]  /*84f0*/  ULEA UR4, UR52, UR44, 0x3 ;  /* 0x0000002c34047291 */ /* 0x000fe2000f8e18ff */
[----:B------:R-:W-:-:S04]  /*8500*/  DEPBAR.LE SB0, 0x0 ;  /* 0x000080000000791a */ /* 0x000fc80000000000 */
[----:B------:R-:W-:-:S04]  /*8510*/  UIADD3 UR4, UPT, UPT, UR4, 0x1b8, URZ ;  /* 0x000001b804047890 */ /* 0x000fc8000fffe0ff */
[----:B------:R-:W-:-:S09]  /*8520*/  UPRMT UR4, UR54, 0x654, UR4 ;  /* 0x0000065436047896 */ /* 0x000fd20008000004 */
[----:B------:R-:W-:Y:S01]  /*8530*/  SYNCS.ARRIVE.TRANS64.RED.A1T0 RZ, [UR4], RZ ;  /* 0x000000ffffff79a7 */ /* 0x000fe20008100404 */
[----:B------:R-:W-:Y:S05]  /*8540*/  EXIT ;  /* 0x000000000000794d */ /* 0x000fea0003800000 */
.L_x_25:
[----:B--2---:R2:W3:Y:S02]  /*8550*/  SYNCS.PHASECHK.TRANS64.TRYWAIT P0, [R0+URZ+0x250], R2 ;  /* 0x00025002000075a7 */ /* 0x0044e400080011ff */
[----:B---3--:R-:W-:Y:S05]  /*8560*/  @!P0 NANOSLEEP.SYNCS 0x989680 ;  /* 0x009896800000895d */ /* 0x008fea0003900000 */
[----:B------:R-:W3:Y:S02]  /*8570*/  @!P0 SYNCS.PHASECHK.TRANS64 P0, [R0+URZ+0x250], R2 ;  /* 0x00025002000085a7 */ /* 0x000ee400080010ff */
[----:B---3--:R-:W-:Y:S05]  /*8580*/  @!P0 BRA `(.L_x_25) ;  /* 0xfffffffc00f08947 */ /* 0x008fea000383ffff */
[----:B------:R-:W-:Y:S05]  /*8590*/  BRA `(.L_x_145) ;  /* 0xffffff9400d07947 */ /* 0x000fea000383ffff */
.L_x_28:
[----:B-1----:R-:W-:-:S07]  /*85a0*/  MOV R0, UR33 ;  /* 0x0000002100007c02 */ /* 0x002fce0008000f00 */
.L_x_146:
[----:B-1----:R1:W2:Y:S02]  /*85b0*/  SYNCS.PHASECHK.TRANS64.TRYWAIT P0, [R0+URZ+0xd0], R3 ;  /* 0x0000d003000075a7 */ /* 0x0022a400080011ff */
[----:B--2---:R-:W-:Y:S05]  /*85c0*/  @!P0 NANOSLEEP.SYNCS 0x989680 ;  /* 0x009896800000895d */ /* 0x004fea0003900000 */
[----:B------:R-:W2:Y:S02]  /*85d0*/  @!P0 SYNCS.PHASECHK.TRANS64 P0, [R0+URZ+0xd0], R3 ;  /* 0x0000d003000085a7 */ /* 0x000ea400080010ff */
[----:B--2---:R-:W-:Y:S05]  /*85e0*/  @!P0 BRA `(.L_x_146) ;  /* 0xfffffffc00f08947 */ /* 0x004fea000383ffff */
[----:B------:R-:W-:Y:S05]  /*85f0*/  BRA `(.L_x_27) ;  /* 0xffffff98001c7947 */ /* 0x000fea000383ffff */
.L_x_35:
[----:B-1----:R-:W-:-:S07]  /*8600*/  MOV R0, UR17 ;  /* 0x0000001100007c02 */ /* 0x002fce0008000f00 */
.L_x_147:
[----:B-1----:R1:W2:Y:S02]  /*8610*/  SYNCS.PHASECHK.TRANS64.TRYWAIT P0, [R0+URZ+0xd0], R3 ;  /* 0x0000d003000075a7 */ /* 0x0022a400080011ff */
[----:B--2---:R-:W-:Y:S05]  /*8620*/  @!P0 NANOSLEEP.SYNCS 0x989680 ;  /* 0x009896800000895d */ /* 0x004fea0003900000 */
[----:B------:R-:W2:Y:S02]  /*8630*/  @!P0 SYNCS.PHASECHK.TRANS64 P0, [R0+URZ+0xd0], R3 ;  /* 0x0000d003000085a7 */ /* 0x000ea400080010ff */
[----:B--2---:R-:W-:Y:S05]  /*8640*/  @!P0 BRA `(.L_x_147) ;  /* 0xfffffffc00f08947 */ /* 0x004fea000383ffff */
[----:B------:R-:W-:Y:S05]  /*8650*/  BRA `(.L_x_34) ;  /* 0xffffff9800e87947 */ /* 0x000fea000383ffff */
.L_x_40:
[----:B-1----:R1:W2:Y:S02]  /*8660*/  SYNCS.PHASECHK.TRANS64.TRYWAIT P0, [R3+URZ+0x1e0], R0 ;  /* 0x0001e000030075a7 */ /* 0x0022a400080011ff */
[----:B--2---:R-:W-:Y:S05]  /*8670*/  @!P0 NANOSLEEP.SYNCS 0x989680 ;  /* 0x009896800000895d */ /* 0x004fea0003900000 */
[----:B------:R-:W2:Y:S02]  /*8680*/  @!P0 SYNCS.PHASECHK.TRANS64 P0, [R3+URZ+0x1e0], R0 ;  /* 0x0001e000030085a7 */ /* 0x000ea400080010ff */
[----:B--2---:R-:W-:Y:S05]  /*8690*/  @!P0 BRA `(.L_x_40) ;  /* 0xfffffffc00f08947 */ /* 0x004fea000383ffff */
[----:B------:R-:W-:Y:S05]  /*86a0*/  BRA `(.L_x_148) ;  /* 0xffffff9c009c7947 */ /* 0x000fea000383ffff */
.L_x_44:
[----:B------:R-:W-:-:S07]  /*86b0*/  MOV R0, UR4 ;  /* 0x0000000400007c02 */ /* 0x000fce0008000f00 */
.L_x_149:
[----:B-1----:R1:W2:Y:S02]  /*86c0*/  SYNCS.PHASECHK.TRANS64.TRYWAIT P0, [R0+URZ], R2 ;  /* 0x00000002000075a7 */ /* 0x0022a400080011ff */
[----:B--2---:R-:W-:Y:S05]  /*86d0*/  @!P0 NANOSLEEP.SYNCS 0x989680 ;  /* 0x009896800000895d */ /* 0x004fea0003900000 */
[----:B------:R-:W2:Y:S02]  /*86e0*/  @!P0 SYNCS.PHASECHK.TRANS64 P0, [R0+URZ], R2 ;  /* 0x00000002000085a7 */ /* 0x000ea400080010ff */
[----:B--2---:R-:W-:Y:S05]  /*86f0*/  @!P0 BRA `(.L_x_149) ;  /* 0xfffffffc00f08947 */ /* 0x004fea000383ffff */
[----:B------:R-:W-:Y:S05]  /*8700*/  BRA `(.L_x_150) ;  /* 0xffffffa400487947 */ /* 0x000fea000383ffff */
.L_x_45:
[----:B------:R-:W-:-:S07]  /*8710*/  MOV R0, UR5 ;  /* 0x0000000500007c02 */ /* 0x000fce0008000f00 */
.L_x_151:
[----:B-1----:R1:W2:Y:S02]  /*8720*/  SYNCS.PHASECHK.TRANS64.TRYWAIT P0, [R0+URZ], R3 ;  /* 0x00000003000075a7 */ /* 0x0022a400080011ff */
[----:B--2---:R-:W-:Y:S05]  /*8730*/  @!P0 NANOSLEEP.SYNCS 0x989680 ;  /* 0x009896800000895d */ /* 0x004fea0003900000 */
[----:B------:R-:W2:Y:S02]  /*8740*/  @!P0 SYNCS.PHASECHK.TRANS64 P0, [R0+URZ], R3 ;  /* 0x00000003000085a7 */ /* 0x000ea400080010ff */
[----:B--2---:R-:W-:Y:S05]  /*8750*/  @!P0 BRA `(.L_x_151) ;  /* 0xfffffffc00f08947 */ /* 0x004fea000383ffff */
[----:B------:R-:W-:Y:S05]  /*8760*/  BRA `(.L_x_152) ;  /* 0xffffffa400547947 */ /* 0x000fea000383ffff */
.L_x_46:
[----:B------:R-:W-:-:S07]  /*8770*/  MOV R0, UR5 ;  /* 0x0000000500007c02 */ /* 0x000fce0008000f00 */
.L_x_153:
[----:B-1----:R1:W2:Y:S02]  /*8780*/  SYNCS.PHASECHK.TRANS64.TRYWAIT P0, [R0+URZ], R3 ;  /* 0x00000003000075a7 */ /* 0x0022a400080011ff */
[----:B--2---:R-:W-:Y:S05]  /*8790*/  @!P0 NANOSLEEP.SYNCS 0x989680 ;  /* 0x009896800000895d */ /* 0x004fea0003900000 */
[----:B------:R-:W2:Y:S02]  /*87a0*/  @!P0 SYNCS.PHASECHK.TRANS64 P0, [R0+URZ], R3 ;  /* 0x00000003000085a7 */ /* 0x000ea400080010ff */
[----:B--2---:R-:W-:Y:S05]  /*87b0*/  @!P0 BRA `(.L_x_153) ;  /* 0xfffffffc00f08947 */ /* 0x004fea000383ffff */
[----:B------:R-:W-:Y:S05]  /*87c0*/  BRA `(.L_x_154) ;  /* 0xffffffa400607947 */ /* 0x000fea000383ffff */
.L_x_47:
[----:B------:R-:W-:-:S07]  /*87d0*/  MOV R0, UR5 ;  /* 0x0000000500007c02 */ /* 0x000fce0008000f00 */
.L_x_155:
[----:B-1----:R1:W2:Y:S02]  /*87e0*/  SYNCS.PHASECHK.TRANS64.TRYWAIT P0, [R0+URZ], R3 ;  /* 0x00000003000075a7 */ /* 0x0022a400080011ff */
[----:B--2---:R-:W-:Y:S05]  /*87f0*/  @!P0 NANOSLEEP.SYNCS 0x989680 ;  /* 0x009896800000895d */ /* 0x004fea0003900000 */
[----:B------:R-:W2:Y:S02]  /*8800*/  @!P0 SYNCS.PHASECHK.TRANS64 P0, [R0+URZ], R3 ;  /* 0x00000003000085a7 */ /* 0x000ea400080010ff */
[----:B--2---:R-:W-:Y:S05]  /*8810*/  @!P0 BRA `(.L_x_155) ;  /* 0xfffffffc00f08947 */ /* 0x004fea000383ffff */
[----:B------:R-:W-:Y:S05]  /*8820*/  BRA `(.L_x_156) ;  /* 0xffffffa4006c7947 */ /* 0x000fea000383ffff */
.L_x_48:
[----:B------:R-:W-:-:S07]  /*8830*/  MOV R0, UR5 ;  /* 0x0000000500007c02 */ /* 0x000fce0008000f00 */
.L_x_157:
[----:B-1----:R1:W2:Y:S02]  /*8840*/  SYNCS.PHASECHK.TRANS64.TRYWAIT P0, [R0+URZ], R3 ;  /* 0x00000003000075a7 */ /* 0x0022a400080011ff */
[----:B--2---:R-:W-:Y:S05]  /*8850*/  @!P0 NANOSLEEP.SYNCS 0x989680 ;  /* 0x009896800000895d */ /* 0x004fea0003900000 */
[----:B------:R-:W2:Y:S02]  /*8860*/  @!P0 SYNCS.PHASECHK.TRANS64 P0, [R0+URZ], R3 ;  /* 0x00000003000085a7 */ /* 0x000ea400080010ff */
[----:B--2---:R-:W-:Y:S05]  /*8870*/  @!P0 BRA `(.L_x_157) ;  /* 0xfffffffc00f08947 */ /* 0x004fea000383ffff */
[----:B------:R-:W-:Y:S05]  /*8880*/  BRA `(.L_x_158) ;  /* 0xffffffa400787947 */ /* 0x000fea000383ffff */
.L_x_49:
[----:B------:R-:W-:-:S07]  /*8890*/  MOV R0, UR5 ;  /* 0x0000000500007c02 */ /* 0x000fce0008000f00 */
.L_x_159:
[----:B-1----:R1:W2:Y:S02]  /*88a0*/  SYNCS.PHASECHK.TRANS64.TRYWAIT P0, [R0+URZ], R3 ;  /* 0x00000003000075a7 */ /* 0x0022a400080011ff */
[----:B--2---:R-:W-:Y:S05]  /*88b0*/  @!P0 NANOSLEEP.SYNCS 0x989680 ;  /* 0x009896800000895d */ /* 0x004fea0003900000 */
[----:B------:R-:W2:Y:S02]  /*88c0*/  @!P0 SYNCS.PHASECHK.TRANS64 P0, [R0+URZ], R3 ;  /* 0x00000003000085a7 */ /* 0x000ea400080010ff */
[----:B--2---:R-:W-:Y:S05]  /*88d0*/  @!P0 BRA `(.L_x_159) ;  /* 0xfffffffc00f08947 */ /* 0x004fea000383ffff */
[----:B------:R-:W-:Y:S05]  /*88e0*/  BRA `(.L_x_160) ;  /* 0xffffffa400847947 */ /* 0x000fea000383ffff */
.L_x_50:
[----:B------:R-:W-:-:S07]  /*88f0*/  MOV R0, UR5 ;  /* 0x0000000500007c02 */ /* 0x000fce0008000f00 */
.L_x_161:
[----:B-1----:R1:W2:Y:S02]  /*8900*/  SYNCS.PHASECHK.TRANS64.TRYWAIT P0, [R0+URZ], R3 ;  /* 0x00000003000075a7 */ /* 0x0022a400080011ff */
[----:B--2---:R-:W-:Y:S05]  /*8910*/  @!P0 NANOSLEEP.SYNCS 0x989680 ;  /* 0x009896800000895d */ /* 0x004fea0003900000 */
[----:B------:R-:W2:Y:S02]  /*8920*/  @!P0 SYNCS.PHASECHK.TRANS64 P0, [R0+URZ], R3 ;  /* 0x00000003000085a7 */ /* 0x000ea400080010ff */
[----:B--2---:R-:W-:Y:S05]  /*8930*/  @!P0 BRA `(.L_x_161) ;  /* 0xfffffffc00f08947 */ /* 0x004fea000383ffff */
[----:B------:R-:W-:Y:S05]  /*8940*/  BRA `(.L_x_162) ;  /* 0xffffffa400907947 */ /* 0x000fea000383ffff */
.L_x_51:
[----:B------:R-:W-:-:S07]  /*8950*/  MOV R0, UR5 ;  /* 0x0000000500007c02 */ /* 0x000fce0008000f00 */
.L_x_163:
[----:B-1----:R1:W2:Y:S02]  /*8960*/  SYNCS.PHASECHK.TRANS64.TRYWAIT P0, [R0+URZ], R3 ;  /* 0x00000003000075a7 */ /* 0x0022a400080011ff */
[----:B--2---:R-:W-:Y:S05]  /*8970*/  @!P0 NANOSLEEP.SYNCS 0x989680 ;  /* 0x009896800000895d */ /* 0x004fea0003900000 */
[----:B------:R-:W2:Y:S02]  /*8980*/  @!P0 SYNCS.PHASECHK.TRANS64 P0, [R0+URZ], R3 ;  /* 0x00000003000085a7 */ /* 0x000ea400080010ff */
[----:B--2---:R-:W-:Y:S05]  /*8990*/  @!P0 BRA `(.L_x_163) ;  /* 0xfffffffc00f08947 */ /* 0x004fea000383ffff */
[----:B------:R-:W-:Y:S05]  /*89a0*/  BRA `(.L_x_164) ;  /* 0xffffffa4009c7947 */ /* 0x000fea000383ffff */
.L_x_52:
[----:B------:R-:W-:-:S07]  /*89b0*/  MOV R0, UR5 ;  /* 0x0000000500007c02 */ /* 0x000fce0008000f00 */
.L_x_165:
[----:B-1----:R1:W2:Y:S02]  /*89c0*/  SYNCS.PHASECHK.TRANS64.TRYWAIT P0, [R0+URZ], R3 ;  /* 0x00000003000075a7 */ /* 0x0022a400080011ff */
[----:B--2---:R-:W-:Y:S05]  /*89d0*/  @!P0 NANOSLEEP.SYNCS 0x989680 ;  /* 0x009896800000895d */ /* 0x004fea0003900000 */
[----:B------:R-:W2:Y:S02]  /*89e0*/  @!P0 SYNCS.PHASECHK.TRANS64 P0, [R0+URZ], R3 ;  /* 0x00000003000085a7 */ /* 0x000ea400080010ff */
[----:B--2---:R-:W-:Y:S05]  /*89f0*/  @!P0 BRA `(.L_x_165) ;  /* 0xfffffffc00f08947 */ /* 0x004fea000383ffff */
[----:B------:R-:W-:Y:S05]  /*8a00*/  BRA `(.L_x_166) ;  /* 0xffffffa400a87947 */ /* 0x000fea000383ffff */
.L_x_53:
[----:B------:R-:W-:-:S07]  /*8a10*/  MOV R0, UR5 ;  /* 0x0000000500007c02 */ /* 0x000fce0008000f00 */
.L_x_167:
[----:B-1----:R1:W2:Y:S02]  /*8a20*/  SYNCS.PHASECHK.TRANS64.TRYWAIT P0, [R0+URZ], R3 ;  /* 0x00000003000075a7 */ /* 0x0022a400080011ff */
[----:B--2---:R-:W-:Y:S05]  /*8a30*/  @!P0 NANOSLEEP.SYNCS 0x989680 ;  /* 0x009896800000895d */ /* 0x004fea0003900000 */
[----:B------:R-:W2:Y:S02]  /*8a40*/  @!P0 SYNCS.PHASECHK.TRANS64 P0, [R0+URZ], R3 ;  /* 0x00000003000085a7 */ /* 0x000ea400080010ff */
[----:B--2---:R-:W-:Y:S05]  /*8a50*/  @!P0 BRA `(.L_x_167) ;  /* 0xfffffffc00f08947 */ /* 0x004fea000383ffff */
[----:B------:R-:W-:Y:S05]  /*8a60*/  BRA `(.L_x_168) ;  /* 0xffffffa400b47947 */ /* 0x000fea000383ffff */
.L_x_54:
[----:B------:R-:W-:-:S07]  /*8a70*/  MOV R0, UR5 ;  /* 0x0000000500007c02 */ /* 0x000fce0008000f00 */
.L_x_169:
[----:B-1----:R1:W2:Y:S02]  /*8a80*/  SYNCS.PHASECHK.TRANS64.TRYWAIT P0, [R0+URZ], R3 ;  /* 0x00000003000075a7 */ /* 0x0022a400080011ff */
[----:B--2---:R-:W-:Y:S05]  /*8a90*/  @!P0 NANOSLEEP.SYNCS 0x989680 ;  /* 0x009896800000895d */ /* 0x004fea0003900000 */
[----:B------:R-:W2:Y:S02]  /*8aa0*/  @!P0 SYNCS.PHASECHK.TRANS64 P0, [R0+URZ], R3 ;  /* 0x00000003000085a7 */ /* 0x000ea400080010ff */
[----:B--2---:R-:W-:Y:S05]  /*8ab0*/  @!P0 BRA `(.L_x_169) ;  /* 0xfffffffc00f08947 */ /* 0x004fea000383ffff */
[----:B------:R-:W-:Y:S05]  /*8ac0*/  BRA `(.L_x_170) ;  /* 0xffffffa400c07947 */ /* 0x000fea000383ffff */
.L_x_55:
[----:B------:R-:W-:-:S07]  /*8ad0*/  MOV R0, UR5 ;  /* 0x0000000500007c02 */ /* 0x000fce0008000f00 */
.L_x_171:
[----:B-1----:R1:W2:Y:S02]  /*8ae0*/  SYNCS.PHASECHK.TRANS64.TRYWAIT P0, [R0+URZ], R3 ;  /* 0x00000003000075a7 */ /* 0x0022a400080011ff */
[----:B--2---:R-:W-:Y:S05]  /*8af0*/  @!P0 NANOSLEEP.SYNCS 0x989680 ;  /* 0x009896800000895d */ /* 0x004fea0003900000 */
[----:B------:R-:W2:Y:S02]  /*8b00*/  @!P0 SYNCS.PHASECHK.TRANS64 P0, [R0+URZ], R3 ;  /* 0x00000003000085a7 */ /* 0x000ea400080010ff */
[----:B--2---:R-:W-:Y:S05]  /*8b10*/  @!P0 BRA `(.L_x_171) ;  /* 0xfffffffc00f08947 */ /* 0x004fea000383ffff */
[----:B------:R-:W-:Y:S05]  /*8b20*/  BRA `(.L_x_172) ;  /* 0xffffffa400cc7947 */ /* 0x000fea000383ffff */
.L_x_56:
[----:B------:R-:W-:-:S07]  /*8b30*/  MOV R0, UR5 ;  /* 0x0000000500007c02 */ /* 0x000fce0008000f00 */
.L_x_173:
[----:B-1----:R1:W2:Y:S02]  /*8b40*/  SYNCS.PHASECHK.TRANS64.TRYWAIT P0, [R0+URZ], R3 ;  /* 0x00000003000075a7 */ /* 0x0022a400080011ff */
[----:B--2---:R-:W-:Y:S05]  /*8b50*/  @!P0 NANOSLEEP.SYNCS 0x989680 ;  /* 0x009896800000895d */ /* 0x004fea0003900000 */
[----:B------:R-:W2:Y:S02]  /*8b60*/  @!P0 SYNCS.PHASECHK.TRANS64 P0, [R0+URZ], R3 ;  /* 0x00000003000085a7 */ /* 0x000ea400080010ff */
[----:B--2---:R-:W-:Y:S05]  /*8b70*/  @!P0 BRA `(.L_x_173) ;  /* 0xfffffffc00f08947 */ /* 0x004fea000383ffff */
[----:B------:R-:W-:Y:S05]  /*8b80*/  BRA `(.L_x_174) ;  /* 0xffffffa400d87947 */ /* 0x000fea000383ffff */
.L_x_57:
[----:B------:R-:W-:-:S07]  /*8b90*/  MOV R0, UR5 ;  /* 0x0000000500007c02 */ /* 0x000fce0008000f00 */
.L_x_175:
[----:B-1----:R1:W2:Y:S02]  /*8ba0*/  SYNCS.PHASECHK.TRANS64.TRYWAIT P0, [R0+URZ], R3 ;  /* 0x00000003000075a7 */ /* 0x0022a400080011ff */
[----:B--2---:R-:W-:Y:S05]  /*8bb0*/  @!P0 NANOSLEEP.SYNCS 0x989680 ;  /* 0x009896800000895d */ /* 0x004fea0003900000 */
[----:B------:R-:W2:Y:S02]  /*8bc0*/  @!P0 SYNCS.PHASECHK.TRANS64 P0, [R0+URZ], R3 ;  /* 0x00000003000085a7 */ /* 0x000ea400080010ff */
[----:B--2---:R-:W-:Y:S05]  /*8bd0*/  @!P0 BRA `(.L_x_175) ;  /* 0xfffffffc00f08947 */ /* 0x004fea000383ffff */
[----:B------:R-:W-:Y:S05]  /*8be0*/  BRA `(.L_x_176) ;  /* 0xffffffa400e47947 */ /* 0x000fea000383ffff */
.L_x_58:
[----:B------:R-:W-:-:S07]  /*8bf0*/  MOV R0, UR5 ;  /* 0x0000000500007c02 */ /* 0x000fce0008000f00 */
.L_x_177:
[----:B-1----:R1:W2:Y:S02]  /*8c00*/  SYNCS.PHASECHK.TRANS64.TRYWAIT P0, [R0+URZ], R3 ;  /* 0x00000003000075a7 */ /* 0x0022a400080011ff */
[----:B--2---:R-:W-:Y:S05]  /*8c10*/  @!P0 NANOSLEEP.SYNCS 0x989680 ;  /* 0x009896800000895d */ /* 0x004fea0003900000 */
[----:B------:R-:W2:Y:S02]  /*8c20*/  @!P0 SYNCS.PHASECHK.TRANS64 P0, [R0+URZ], R3 ;  /* 0x00000003000085a7 */ /* 0x000ea400080010ff */
[----:B--2---:R-:W-:Y:S05]  /*8c30*/  @!P0 BRA `(.L_x_177) ;  /* 0xfffffffc00f08947 */ /* 0x004fea000383ffff */
[----:B------:R-:W-:Y:S05]  /*8c40*/  BRA `(.L_x_178) ;  /* 0xffffffa400f07947 */ /* 0x000fea000383ffff */
.L_x_59:
[----:B------:R-:W-:-:S07]  /*8c50*/  MOV R0, UR5 ;  /* 0x0000000500007c02 */ /* 0x000fce0008000f00 */
.L_x_179:
[----:B-1----:R1:W2:Y:S02]  /*8c60*/  SYNCS.PHASECHK.TRANS64.TRYWAIT P0, [R0+URZ], R3 ;  /* 0x00000003000075a7 */ /* 0x0022a400080011ff */
[----:B--2---:R-:W-:Y:S05]  /*8c70*/  @!P0 NANOSLEEP.SYNCS 0x989680 ;  /* 0x009896800000895d */ /* 0x004fea0003900000 */
[----:B------:R-:W2:Y:S02]  /*8c80*/  @!P0 SYNCS.PHASECHK.TRANS64 P0, [R0+URZ], R3 ;  /* 0x00000003000085a7 */ /* 0x000ea400080010ff */
[----:B--2---:R-:W-:Y:S05]  /*8c90*/  @!P0 BRA `(.L_x_179) ;  /* 0xfffffffc00f08947 */ /* 0x004fea000383ffff */
[----:B------:R-:W-:Y:S05]  /*8ca0*/  BRA `(.L_x_180) ;  /* 0xffffffa400fc7947 */ /* 0x000fea000383ffff */
.L_x_60:
[----:B------:R-:W-:-:S07]  /*8cb0*/  MOV R0, UR5 ;  /* 0x0000000500007c02 */ /* 0x000fce0008000f00 */
.L_x_181:
[----:B-1----:R1:W2:Y:S02]  /*8cc0*/  SYNCS.PHASECHK.TRANS64.TRYWAIT P0, [R0+URZ], R3 ;  /* 0x00000003000075a7 */ /* 0x0022a400080011ff */
[----:B--2---:R-:W-:Y:S05]  /*8cd0*/  @!P0 NANOSLEEP.SYNCS 0x989680 ;  /* 0x009896800000895d */ /* 0x004fea0003900000 */
[----:B------:R-:W2:Y:S02]  /*8ce0*/  @!P0 SYNCS.PHASECHK.TRANS64 P0, [R0+URZ], R3 ;  /* 0x00000003000085a7 */ /* 0x000ea400080010ff */
[----:B--2---:R-:W-:Y:S05]  /*8cf0*/  @!P0 BRA `(.L_x_181) ;  /* 0xfffffffc00f08947 */ /* 0x004fea000383ffff */
[----:B------:R-:W-:Y:S05]  /*8d00*/  BRA `(.L_x_182) ;  /* 0xffffffa800087947 */ /* 0x000fea000383ffff */
.L_x_61:
[----:B------:R-:W-:-:S07]  /*8d10*/  MOV R0, UR5 ;  /* 0x0000000500007c02 */ /* 0x000fce0008000f00 */
.L_x_183:
[----:B-1----:R1:W2:Y:S02]  /*8d20*/  SYNCS.PHASECHK.TRANS64.TRYWAIT P0, [R0+URZ], R3 ;  /* 0x00000003000075a7 */ /* 0x0022a400080011ff */
[----:B--2---:R-:W-:Y:S05]  /*8d30*/  @!P0 NANOSLEEP.SYNCS 0x989680 ;  /* 0x009896800000895d */ /* 0x004fea0003900000 */
[----:B------:R-:W2:Y:S02]  /*8d40*/  @!P0 SYNCS.PHASECHK.TRANS64 P0, [R0+URZ], R3 ;  /* 0x00000003000085a7 */ /* 0x000ea400080010ff */
[----:B--2---:R-:W-:Y:S05]  /*8d50*/  @!P0 BRA `(.L_x_183) ;  /* 0xfffffffc00f08947 */ /* 0x004fea000383ffff */
[----:B------:R-:W-:Y:S05]  /*8d60*/  BRA `(.L_x_184) ;  /* 0xffffffa800147947 */ /* 0x000fea000383ffff */
.L_x_62:
[----:B------:R-:W-:-:S07]  /*8d70*/  MOV R0, UR5 ;  /* 0x0000000500007c02 */ /* 0x000fce0008000f00 */
.L_x_185:
[----:B-1----:R1:W2:Y:S02]  /*8d80*/  SYNCS.PHASECHK.TRANS64.TRYWAIT P0, [R0+URZ], R3 ;  /* 0x00000003000075a7 */ /* 0x0022a400080011ff */
[----:B--2---:R-:W-:Y:S05]  /*8d90*/  @!P0 NANOSLEEP.SYNCS 0x989680 ;  /* 0x009896800000895d */ /* 0x004fea0003900000 */
[----:B------:R-:W2:Y:S02]  /*8da0*/  @!P0 SYNCS.PHASECHK.TRANS64 P0, [R0+URZ], R3 ;  /* 0x00000003000085a7 */ /* 0x000ea400080010ff */
[----:B--2---:R-:W-:Y:S05]  /*8db0*/  @!P0 BRA `(.L_x_185) ;  /* 0xfffffffc00f08947 */ /* 0x004fea000383ffff */
[----:B------:R-:W-:Y:S05]  /*8dc0*/  BRA `(.L_x_186) ;  /* 0xffffffa800207947 */ /* 0x000fea000383ffff */
.L_x_63:
[----:B------:R-:W-:-:S07]  /*8dd0*/  MOV R0, UR5 ;  /* 0x0000000500007c02 */ /* 0x000fce0008000f00 */
.L_x_187:
[----:B-1----:R1:W2:Y:S02]  /*8de0*/  SYNCS.PHASECHK.TRANS64.TRYWAIT P0, [R0+URZ], R3 ;  /* 0x00000003000075a7 */ /* 0x0022a400080011ff */
[----:B--2---:R-:W-:Y:S05]  /*8df0*/  @!P0 NANOSLEEP.SYNCS 0x989680 ;  /* 0x009896800000895d */ /* 0x004fea0003900000 */
[----:B------:R-:W2:Y:S02]  /*8e00*/  @!P0 SYNCS.PHASECHK.TRANS64 P0, [R0+URZ], R3 ;  /* 0x00000003000085a7 */ /* 0x000ea400080010ff */
[----:B--2---:R-:W-:Y:S05]  /*8e10*/  @!P0 BRA `(.L_x_187) ;  /* 0xfffffffc00f08947 */ /* 0x004fea000383ffff */
[----:B------:R-:W-:Y:S05]  /*8e20*/  BRA `(.L_x_188) ;  /* 0xffffffa8002c7947 */ /* 0x000fea000383ffff */
.L_x_64:
[----:B------:R-:W-:-:S07]  /*8e30*/  MOV R0, UR5 ;  /* 0x0000000500007c02 */ /* 0x000fce0008000f00 */
.L_x_189:
[----:B-1----:R1:W2:Y:S02]  /*8e40*/  SYNCS.PHASECHK.TRANS64.TRYWAIT P0, [R0+URZ], R3 ;  /* 0x00000003000075a7 */ /* 0x0022a400080011ff */
[----:B--2---:R-:W-:Y:S05]  /*8e50*/  @!P0 NANOSLEEP.SYNCS 0x989680 ;  /* 0x009896800000895d */ /* 0x004fea0003900000 */
[----:B------:R-:W2:Y:S02]  /*8e60*/  @!P0 SYNCS.PHASECHK.TRANS64 P0, [R0+URZ], R3 ;  /* 0x00000003000085a7 */ /* 0x000ea400080010ff */
[----:B--2---:R-:W-:Y:S05]  /*8e70*/  @!P0 BRA `(.L_x_189) ;  /* 0xfffffffc00f08947 */ /* 0x004fea000383ffff */
[----:B------:R-:W-:Y:S05]  /*8e80*/  BRA `(.L_x_190) ;  /* 0xffffffa800387947 */ /* 0x000fea000383ffff */
.L_x_65:
[----:B------:R-:W-:-:S07]  /*8e90*/  MOV R0, UR5 ;  /* 0x0000000500007c02 */ /* 0x000fce0008000f00 */
.L_x_191:
[----:B-1----:R1:W2:Y:S02]  /*8ea0*/  SYNCS.PHASECHK.TRANS64.TRYWAIT P0, [R0+URZ], R3 ;  /* 0x00000003000075a7 */ /* 0x0022a400080011ff */
[----:B--2---:R-:W-:Y:S05]  /*8eb0*/  @!P0 NANOSLEEP.SYNCS 0x989680 ;  /* 0x009896800000895d */ /* 0x004fea0003900000 */
[----:B------:R-:W2:Y:S02]  /*8ec0*/  @!P0 SYNCS.PHASECHK.TRANS64 P0, [R0+URZ], R3 ;  /* 0x00000003000085a7 */ /* 0x000ea400080010ff */
[----:B--2---:R-:W-:Y:S05]  /*8ed0*/  @!P0 BRA `(.L_x_191) ;  /* 0xfffffffc00f08947 */ /* 0x004fea000383ffff */
[----:B------:R-:W-:Y:S05]  /*8ee0*/  BRA `(.L_x_192) ;  /* 0xffffffa800447947 */ /* 0x000fea000383ffff */
.L_x_66:
[----:B------:R-:W-:-:S07]  /*8ef0*/  MOV R0, UR5 ;  /* 0x0000000500007c02 */ /* 0x000fce0008000f00 */
.L_x_193:
[----:B-1----:R1:W2:Y:S02]  /*8f00*/  SYNCS.PHASECHK.TRANS64.TRYWAIT P0, [R0+URZ], R3 ;  /* 0x00000003000075a7 */ /* 0x0022a400080011ff */
[----:B--2---:R-:W-:Y:S05]  /*8f10*/  @!P0 NANOSLEEP.SYNCS 0x989680 ;  /* 0x009896800000895d */ /* 0x004fea0003900000 */
[----:B------:R-:W2:Y:S02]  /*8f20*/  @!P0 SYNCS.PHASECHK.TRANS64 P0, [R0+URZ], R3 ;  /* 0x00000003000085a7 */ /* 0x000ea400080010ff */
[----:B--2---:R-:W-:Y:S05]  /*8f30*/  @!P0 BRA `(.L_x_193) ;  /* 0xfffffffc00f08947 */ /* 0x004fea000383ffff */
[----:B------:R-:W-:Y:S05]  /*8f40*/  BRA `(.L_x_194) ;  /* 0xffffffa800507947 */ /* 0x000fea000383ffff */
.L_x_67:
[----:B------:R-:W-:-:S07]  /*8f50*/  MOV R0, UR5 ;  /* 0x0000000500007c02 */ /* 0x000fce0008000f00 */
.L_x_195:
[----:B-1----:R1:W2:Y:S02]  /*8f60*/  SYNCS.PHASECHK.TRANS64.TRYWAIT P0, [R0+URZ], R3 ;  /* 0x00000003000075a7 */ /* 0x0022a400080011ff */
[----:B--2---:R-:W-:Y:S05]  /*8f70*/  @!P0 NANOSLEEP.SYNCS 0x989680 ;  /* 0x009896800000895d */ /* 0x004fea0003900000 */
[----:B------:R-:W2:Y:S02]  /*8f80*/  @!P0 SYNCS.PHASECHK.TRANS64 P0, [R0+URZ], R3 ;  /* 0x00000003000085a7 */ /* 0x000ea400080010ff */
[----:B--2---:R-:W-:Y:S05]  /*8f90*/  @!P0 BRA `(.L_x_195) ;  /* 0xfffffffc00f08947 */ /* 0x004fea000383ffff */
[----:B------:R-:W-:Y:S05]  /*8fa0*/  BRA `(.L_x_196) ;  /* 0xffffffa8005c7947 */ /* 0x000fea000383ffff */
.L_x_68:
[----:B------:R-:W-:-:S07]  /*8fb0*/  MOV R0, UR5 ;  /* 0x0000000500007c02 */ /* 0x000fce0008000f00 */
.L_x_197:
[----:B-1----:R1:W2:Y:S02]  /*8fc0*/  SYNCS.PHASECHK.TRANS64.TRYWAIT P0, [R0+URZ], R3 ;  /* 0x00000003000075a7 */ /* 0x0022a400080011ff */
[----:B--2---:R-:W-:Y:S05]  /*8fd0*/  @!P0 NANOSLEEP.SYNCS 0x989680 ;  /* 0x009896800000895d */ /* 0x004fea0003900000 */
[----:B------:R-:W2:Y:S02]  /*8fe0*/  @!P0 SYNCS.PHASECHK.TRANS64 P0, [R0+URZ], R3 ;  /* 0x00000003000085a7 */ /* 0x000ea400080010ff */
[----:B--2---:R-:W-:Y:S05]  /*8ff0*/  @!P0 BRA `(.L_x_197) ;  /* 0xfffffffc00f08947 */ /* 0x004fea000383ffff */
[----:B------:R-:W-:Y:S05]  /*9000*/  BRA `(.L_x_198) ;  /* 0xffffffa800687947 */ /* 0x000fea000383ffff */
.L_x_71:
[----:B--2---:R2:W3:Y:S02]  /*9010*/  SYNCS.PHASECHK.TRANS64.TRYWAIT P0, [R2+URZ+0x240], R4 ;  /* 0x00024004020075a7 */ /* 0x0044e400080011ff */
[----:B---3--:R-:W-:Y:S05]  /*9020*/  @!P0 NANOSLEEP.SYNCS 0x989680 ;  /* 0x009896800000895d */ /* 0x008fea0003900000 */
[----:B------:R-:W3:Y:S02]  /*9030*/  @!P0 SYNCS.PHASECHK.TRANS64 P0, [R2+URZ+0x240], R4 ;  /* 0x00024004020085a7 */ /* 0x000ee400080010ff */
[----:B---3--:R-:W-:Y:S05]  /*9040*/  @!P0 BRA `(.L_x_71) ;  /* 0xfffffffc00f08947 */ /* 0x008fea000383ffff */
[----:B------:R-:W-:Y:S05]  /*9050*/  BRA `(.L_x_199) ;  /* 0xffffffa800c47947 */ /* 0x000fea000383ffff */
.L_x_72:
[----:B------:R-:W-:-:S07]  /*9060*/  MOV R2, UR4 ;  /* 0x0000000400027c02 */ /* 0x000fce0008000f00 */
.L_x_200:
[----:B--2---:R2:W3:Y:S02]  /*9070*/  SYNCS.PHASECHK.TRANS64.TRYWAIT P0, [R2+URZ+0x1f0], R5 ;  /* 0x0001f005020075a7 */ /* 0x0044e400080011ff */
[----:B---3--:R-:W-:Y:S05]  /*9080*/  @!P0 NANOSLEEP.SYNCS 0x989680 ;  /* 0x009896800000895d */ /* 0x008fea0003900000 */
[----:B------:R-:W3:Y:S02]  /*9090*/  @!P0 SYNCS.PHASECHK.TRANS64 P0, [R2+URZ+0x1f0], R5 ;  /* 0x0001f005020085a7 */ /* 0x000ee400080010ff */
[----:B---3--:R-:W-:Y:S05]  /*90a0*/  @!P0 BRA `(.L_x_200) ;  /* 0xfffffffc00f08947 */ /* 0x008fea000383ffff */
[----:B------:R-:W-:Y:S05]  /*90b0*/  BRA `(.L_x_201) ;  /* 0xffffffa800d47947 */ /* 0x000fea000383ffff */
.L_x_73:
[----:B--2---:R2:W3:Y:S02]  /*90c0*/  SYNCS.PHASECHK.TRANS64.TRYWAIT P1, [R2+URZ+0x1e0], R4 ;  /* 0x0001e004020075a7 */ /* 0x0044e400080211ff */
[----:B---3--:R-:W-:Y:S05]  /*90d0*/  @!P1 NANOSLEEP.SYNCS 0x989680 ;  /* 0x009896800000995d */ /* 0x008fea0003900000 */
[----:B------:R-:W3:Y:S02]  /*90e0*/  @!P1 SYNCS.PHASECHK.TRANS64 P1, [R2+URZ+0x1e0], R4 ;  /* 0x0001e004020095a7 */ /* 0x000ee400080210ff */
[----:B---3--:R-:W-:Y:S05]  /*90f0*/  @!P1 BRA `(.L_x_73) ;  /* 0xfffffffc00f09947 */ /* 0x008fea000383ffff */
[----:B------:R-:W-:Y:S05]  /*9100*/  BRA `(.L_x_202) ;  /* 0xffffffac00047947 */ /* 0x000fea000383ffff */
.L_x_76:
[----:B------:R-:W-:-:S07]  /*9110*/  MOV R0, UR4 ;  /* 0x0000000400007c02 */ /* 0x000fce0008000f00 */
.L_x_203:
[----:B--2---:R2:W3:Y:S02]  /*9120*/  SYNCS.PHASECHK.TRANS64.TRYWAIT P0, [R0+URZ+0x1f0], R2 ;  /* 0x0001f002000075a7 */ /* 0x0044e400080011ff */
[----:B---3--:R-:W-:Y:S05]  /*9130*/  @!P0 NANOSLEEP.SYNCS 0x989680 ;  /* 0x009896800000895d */ /* 0x008fea0003900000 */
[----:B------:R-:W3:Y:S02]  /*9140*/  @!P0 SYNCS.PHASECHK.TRANS64 P0, [R0+URZ+0x1f0], R2 ;  /* 0x0001f002000085a7 */ /* 0x000ee400080010ff */
[----:B---3--:R-:W-:Y:S05]  /*9150*/  @!P0 BRA `(.L_x_203) ;  /* 0xfffffffc00f08947 */ /* 0x008fea000383ffff */
[----:B------:R-:W-:Y:S05]  /*9160*/  BRA `(.L_x_75) ;  /* 0xffffffac00587947 */ /* 0x000fea000383ffff */
.L_x_83:
[----:B-1----:R1:W2:Y:S02]  /*9170*/  SYNCS.PHASECHK.TRANS64.TRYWAIT P1, [R0+URZ+0x1e0], R2 ;  /* 0x0001e002000075a7 */ /* 0x0022a400080211ff */
[----:B--2---:R-:W-:Y:S05]  /*9180*/  @!P1 NANOSLEEP.SYNCS 0x989680 ;  /* 0x009896800000995d */ /* 0x004fea0003900000 */
[----:B------:R-:W2:Y:S02]  /*9190*/  @!P1 SYNCS.PHASECHK.TRANS64 P1, [R0+URZ+0x1e0], R2 ;  /* 0x0001e002000095a7 */ /* 0x000ea400080210ff */
[----:B--2---:R-:W-:Y:S05]  /*91a0*/  @!P1 BRA `(.L_x_83) ;  /* 0xfffffffc00f09947 */ /* 0x004fea000383ffff */
[----:B------:R-:W-:Y:S05]  /*91b0*/  BRA `(.L_x_204) ;  /* 0xffffffb000bc7947 */ /* 0x000fea000383ffff */
.L_x_84:
[----:B------:R-:W-:-:S07]  /*91c0*/  MOV R2, UR23 ;  /* 0x0000001700027c02 */ /* 0x000fce0008000f00 */
.L_x_205:
[----:B-1----:R1:W2:Y:S02]  /*91d0*/  SYNCS.PHASECHK.TRANS64.TRYWAIT P0, [R2+URZ+0x220], R0 ;  /* 0x00022000020075a7 */ /* 0x0022a400080011ff */
[----:B--2---:R-:W-:Y:S05]  /*91e0*/  @!P0 NANOSLEEP.SYNCS 0x989680 ;  /* 0x009896800000895d */ /* 0x004fea0003900000 */
[----:B------:R-:W2:Y:S02]  /*91f0*/  @!P0 SYNCS.PHASECHK.TRANS64 P0, [R2+URZ+0x220], R0 ;  /* 0x00022000020085a7 */ /* 0x000ea400080010ff */
[----:B--2---:R-:W-:Y:S05]  /*9200*/  @!P0 BRA `(.L_x_205) ;  /* 0xfffffffc00f08947 */ /* 0x004fea000383ffff */
[----:B------:R-:W-:Y:S05]  /*9210*/  BRA `(.L_x_206) ;  /* 0xffffffb4000c7947 */ /* 0x000fea000383ffff */
.L_x_87:
[----:B------:R-:W-:Y:S07]  /*9220*/  MOV R0, UR5 ;  /* 0x0000000500007c02 */ /* 0x000fee0008000f00 */
.L_x_207:
[----:B-1----:R1:W2:Y:S02]  /*9230*/  SYNCS.PHASECHK.TRANS64.TRYWAIT P0, [R0+URZ], R2 ;  /* 0x00000002000075a7 */ /* 0x0022a400080011ff */
[----:B--2---:R-:W-:Y:S05]  /*9240*/  @!P0 NANOSLEEP.SYNCS 0x989680 ;  /* 0x009896800000895d */ /* 0x004fea0003900000 */
[----:B------:R-:W2:Y:S02]  /*9250*/  @!P0 SYNCS.PHASECHK.TRANS64 P0, [R0+URZ], R2 ;  /* 0x00000002000085a7 */ /* 0x000ea400080010ff */
[----:B--2---:R-:W-:Y:S05]  /*9260*/  @!P0 BRA `(.L_x_207) ;  /* 0xfffffffc00f08947 */ /* 0x004fea000383ffff */
[----:B------:R-:W-:Y:S05]  /*9270*/  BRA `(.L_x_86) ;  /* 0xffffffb400287947 */ /* 0x000fea000383ffff */
.L_x_90:
[----:B------:R-:W-:-:S07]  /*9280*/  MOV R0, UR4 ;  /* 0x0000000400007c02 */ /* 0x000fce0008000f00 */
.L_x_208:
[----:B--2---:R2:W4:Y:S02]  /*9290*/  SYNCS.PHASECHK.TRANS64.TRYWAIT P0, [R0+URZ], R2 ;  /* 0x00000002000075a7 */ /* 0x00452400080011ff */
[----:B----4-:R-:W-:Y:S05]  /*92a0*/  @!P0 NANOSLEEP.SYNCS 0x989680 ;  /* 0x009896800000895d */ /* 0x010fea0003900000 */
[----:B------:R-:W4:Y:S02]  /*92b0*/  @!P0 SYNCS.PHASECHK.TRANS64 P0, [R0+URZ], R2 ;  /* 0x00000002000085a7 */ /* 0x000f2400080010ff */
[----:B----4-:R-:W-:Y:S05]  /*92c0*/  @!P0 BRA `(.L_x_208) ;  /* 0xfffffffc00f08947 */ /* 0x010fea000383ffff */
[----:B------:R-:W-:Y:S05]  /*92d0*/  BRA `(.L_x_209) ;  /* 0xffffffb400dc7947 */ /* 0x000fea000383ffff */
.L_x_91:
[----:B------:R-:W-:-:S07]  /*92e0*/  MOV R0, UR5 ;  /* 0x0000000500007c02 */ /* 0x000fce0008000f00 */
.L_x_210:
[----:B-1----:R1:W2:Y:S02]  /*92f0*/  SYNCS.PHASECHK.TRANS64.TRYWAIT P0, [R0+URZ], R3 ;  /* 0x00000003000075a7 */ /* 0x0022a400080011ff */
[----:B--2---:R-:W-:Y:S05]  /*9300*/  @!P0 NANOSLEEP.SYNCS 0x989680 ;  /* 0x009896800000895d */ /* 0x004fea0003900000 */
[----:B------:R-:W2:Y:S02]  /*9310*/  @!P0 SYNCS.PHASECHK.TRANS64 P0, [R0+URZ], R3 ;  /* 0x00000003000085a7 */ /* 0x000ea400080010ff */
[----:B--2---:R-:W-:Y:S05]  /*9320*/  @!P0 BRA `(.L_x_210) ;  /* 0xfffffffc00f08947 */ /* 0x004fea000383ffff */
[----:B------:R-:W-:Y:S05]  /*9330*/  BRA `(.L_x_211) ;  /* 0xffffffb400e87947 */ /* 0x000fea000383ffff */
.L_x_92:
[----:B------:R-:W-:-:S07]  /*9340*/  MOV R0, UR5 ;  /* 0x0000000500007c02 */ /* 0x000fce0008000f00 */
.L_x_212:
[----:B-1----:R1:W2:Y:S02]  /*9350*/  SYNCS.PHASECHK.TRANS64.TRYWAIT P0, [R0+URZ], R3 ;  /* 0x00000003000075a7 */ /* 0x0022a400080011ff */
[----:B--2---:R-:W-:Y:S05]  /*9360*/  @!P0 NANOSLEEP.SYNCS 0x989680 ;  /* 0x009896800000895d */ /* 0x004fea0003900000 */
[----:B------:R-:W2:Y:S02]  /*9370*/  @!P0 SYNCS.PHASECHK.TRANS64 P0, [R0+URZ], R3 ;  /* 0x00000003000085a7 */ /* 0x000ea400080010ff */
[----:B--2---:R-:W-:Y:S05]  /*9380*/  @!P0 BRA `(.L_x_212) ;  /* 0xfffffffc00f08947 */ /* 0x004fea000383ffff */
[----:B------:R-:W-:Y:S05]  /*9390*/  BRA `(.L_x_213) ;  /* 0xffffffb400f47947 */ /* 0x000fea000383ffff */
.L_x_93:
[----:B-1----:R-:W-:-:S07]  /*93a0*/  MOV R0, UR4 ;  /* 0x0000000400007c02 */ /* 0x002fce0008000f00 */
.L_x_214:
[----:B-1----:R1:W2:Y:S02]  /*93b0*/  SYNCS.PHASECHK.TRANS64.TRYWAIT P0, [R0+URZ], R2 ;  /* 0x00000002000075a7 */ /* 0x0022a400080011ff */
[----:B--2---:R-:W-:Y:S05]  /*93c0*/  @!P0 NANOSLEEP.SYNCS 0x989680 ;  /* 0x009896800000895d */ /* 0x004fea0003900000 */
[----:B------:R-:W2:Y:S02]  /*93d0*/  @!P0 SYNCS.PHASECHK.TRANS64 P0, [R0+URZ], R2 ;  /* 0x00000002000085a7 */ /* 0x000ea400080010ff */
[----:B--2---:R-:W-:Y:S05]  /*93e0*/  @!P0 BRA `(.L_x_214) ;  /* 0xfffffffc00f08947 */ /* 0x004fea000383ffff */
[----:B------:R-:W-:Y:S05]  /*93f0*/  BRA `(.L_x_215) ;  /* 0xffffffb800007947 */ /* 0x000fea000383ffff */
.L_x_98:
[----:B---3--:R3:W4:Y:S02]  /*9400*/  SYNCS.PHASECHK.TRANS64.TRYWAIT P0, [R12+URZ+0x1e0], R0 ;  /* 0x0001e0000c0075a7 */ /* 0x00872400080011ff */
[----:B----4-:R-:W-:Y:S05]  /*9410*/  @!P0 NANOSLEEP.SYNCS 0x989680 ;  /* 0x009896800000895d */ /* 0x010fea0003900000 */
[----:B------:R-:W4:Y:S02]  /*9420*/  @!P0 SYNCS.PHASECHK.TRANS64 P0, [R12+URZ+0x1e0], R0 ;  /* 0x0001e0000c0085a7 */ /* 0x000f2400080010ff */
[----:B----4-:R-:W-:Y:S05]  /*9430*/  @!P0 BRA `(.L_x_98) ;  /* 0xfffffffc00f08947 */ /* 0x010fea000383ffff */
[----:B------:R-:W-:Y:S05]  /*9440*/  BRA `(.L_x_216) ;  /* 0xffffffbc00107947 */ /* 0x000fea000383ffff */
.L_x_101:
[----:B-1----:R-:W-:Y:S07]  /*9450*/  MOV R0, UR24 ;  /* 0x0000001800007c02 */ /* 0x002fee0008000f00 */
.L_x_217:
[----:B-1----:R1:W3:Y:S02]  /*9460*/  SYNCS.PHASECHK.TRANS64.TRYWAIT P2, [R0+URZ+0x1d8], R6 ;  /* 0x0001d806000075a7 */ /* 0x0022e400080411ff */
[----:B---3--:R-:W-:Y:S05]  /*9470*/  @!P2 NANOSLEEP.SYNCS 0x989680 ;  /* 0x009896800000a95d */ /* 0x008fea0003900000 */
[----:B------:R-:W3:Y:S02]  /*9480*/  @!P2 SYNCS.PHASECHK.TRANS64 P2, [R0+URZ+0x1d8], R6 ;  /* 0x0001d8060000a5a7 */ /* 0x000ee400080410ff */
[----:B---3--:R-:W-:Y:S05]  /*9490*/  @!P2 BRA `(.L_x_217) ;  /* 0xfffffffc00f0a947 */ /* 0x008fea000383ffff */
[----:B------:R-:W-:Y:S05]  /*94a0*/  BRA `(.L_x_100) ;  /* 0xffffffc000747947 */ /* 0x000fea000383ffff */
.L_x_104:
[----:B------:R-:W-:Y:S07]  /*94b0*/  MOV R0, UR4 ;  /* 0x0000000400007c02 */ /* 0x000fee0008000f00 */
.L_x_218:
[----:B-1----:R1:W3:Y:S02]  /*94c0*/  SYNCS.PHASECHK.TRANS64.TRYWAIT P0, [R0+URZ+0x1b8], R9 ;  /* 0x0001b809000075a7 */ /* 0x0022e400080011ff */
[----:B---3--:R-:W-:Y:S05]  /*94d0*/  @!P0 NANOSLEEP.SYNCS 0x989680 ;  /* 0x009896800000895d */ /* 0x008fea0003900000 */
[----:B------:R-:W3:Y:S02]  /*94e0*/  @!P0 SYNCS.PHASECHK.TRANS64 P0, [R0+URZ+0x1b8], R9 ;  /* 0x0001b809000085a7 */ /* 0x000ee400080010ff */
[----:B---3--:R-:W-:Y:S05]  /*94f0*/  @!P0 BRA `(.L_x_218) ;  /* 0xfffffffc00f08947 */ /* 0x008fea000383ffff */
[----:B------:R-:W-:Y:S05]  /*9500*/  BRA `(.L_x_219) ;  /* 0xffffffc000d47947 */ /* 0x000fea000383ffff */
.L_x_105:
[----:B------:R-:W-:Y:S07]  /*9510*/  MOV R6, UR5 ;  /* 0x0000000500067c02 */ /* 0x000fee0008000f00 */
.L_x_220:
[----:B-1----:R1:W3:Y:S02]  /*9520*/  SYNCS.PHASECHK.TRANS64.TRYWAIT P0, [R6+URZ+0x1b8], R0 ;  /* 0x0001b800060075a7 */ /* 0x0022e400080011ff */
[----:B---3--:R-:W-:Y:S05]  /*9530*/  @!P0 NANOSLEEP.SYNCS 0x989680 ;  /* 0x009896800000895d */ /* 0x008fea0003900000 */
[----:B------:R-:W3:Y:S02]  /*9540*/  @!P0 SYNCS.PHASECHK.TRANS64 P0, [R6+URZ+0x1b8], R0 ;  /* 0x0001b800060085a7 */ /* 0x000ee400080010ff */
[----:B---3--:R-:W-:Y:S05]  /*9550*/  @!P0 BRA `(.L_x_220) ;  /* 0xfffffffc00f08947 */ /* 0x008fea000383ffff */
[----:B------:R-:W-:Y:S05]  /*9560*/  BRA `(.L_x_221) ;  /* 0xffffffc400307947 */ /* 0x000fea000383ffff */
.L_x_107:
[----:B------:R-:W-:-:S07]  /*9570*/  MOV R0, UR4 ;  /* 0x0000000400007c02 */ /* 0x000fce0008000f00 */
.L_x_222:
[----:B-1----:R1:W4:Y:S02]  /*9580*/  SYNCS.PHASECHK.TRANS64.TRYWAIT P0, [R0+URZ], R2 ;  /* 0x00000002000075a7 */ /* 0x00232400080011ff */
[----:B----4-:R-:W-:Y:S05]  /*9590*/  @!P0 NANOSLEEP.SYNCS 0x989680 ;  /* 0x009896800000895d */ /* 0x010fea0003900000 */
[----:B------:R-:W4:Y:S02]  /*95a0*/  @!P0 SYNCS.PHASECHK.TRANS64 P0, [R0+URZ], R2 ;  /* 0x00000002000085a7 */ /* 0x000f2400080010ff */
[----:B----4-:R-:W-:Y:S05]  /*95b0*/  @!P0 BRA `(.L_x_222) ;  /* 0xfffffffc00f08947 */ /* 0x010fea000383ffff */
[----:B------:R-:W-:Y:S05]  /*95c0*/  BRA `(.L_x_223) ;  /* 0xffffffc400c07947 */ /* 0x000fea000383ffff */
.L_x_108:
[----:B------:R-:W-:-:S07]  /*95d0*/  MOV R0, UR5 ;  /* 0x0000000500007c02 */ /* 0x000fce0008000f00 */
.L_x_224:
[----:B-1----:R1:W4:Y:S02]  /*95e0*/  SYNCS.PHASECHK.TRANS64.TRYWAIT P0, [R0+URZ], R2 ;  /* 0x00000002000075a7 */ /* 0x00232400080011ff */
[----:B----4-:R-:W-:Y:S05]  /*95f0*/  @!P0 NANOSLEEP.SYNCS 0x989680 ;  /* 0x009896800000895d */ /* 0x010fea0003900000 */
[----:B------:R-:W4:Y:S02]  /*9600*/  @!P0 SYNCS.PHASECHK.TRANS64 P0, [R0+URZ], R2 ;  /* 0x00000002000085a7 */ /* 0x000f2400080010ff */
[----:B----4-:R-:W-:Y:S05]  /*9610*/  @!P0 BRA `(.L_x_224) ;  /* 0xfffffffc00f08947 */ /* 0x010fea000383ffff */
[----:B------:R-:W-:Y:S05]  /*9620*/  BRA `(.L_x_225) ;  /* 0xffffffc400cc7947 */ /* 0x000fea000383ffff */
.L_x_110:
[----:B-1----:R1:W2:Y:S02]  /*9630*/  SYNCS.PHASECHK.TRANS64.TRYWAIT P0, [R0+URZ+0x1e0], R2 ;  /* 0x0001e002000075a7 */ /* 0x0022a400080011ff */
[----:B--2---:R-:W-:Y:S05]  /*9640*/  @!P0 NANOSLEEP.SYNCS 0x989680 ;  /* 0x009896800000895d */ /* 0x004fea0003900000 */
[----:B------:R-:W2:Y:S02]  /*9650*/  @!P0 SYNCS.PHASECHK.TRANS64 P0, [R0+URZ+0x1e0], R2 ;  /* 0x0001e002000085a7 */ /* 0x000ea400080010ff */
[----:B--2---:R-:W-:Y:S05]  /*9660*/  @!P0 BRA `(.L_x_110) ;  /* 0xfffffffc00f08947 */ /* 0x004fea000383ffff */
[----:B------:R-:W-:Y:S05]  /*9670*/  BRA `(.L_x_226) ;  /* 0xffffffc800b87947 */ /* 0x000fea000383ffff */
.L_x_120:
[----:B-1----:R1:W3:Y:S02]  /*9680*/  SYNCS.PHASECHK.TRANS64.TRYWAIT P1, [R2+URZ+0x1a0], R4 ;  /* 0x0001a004020075a7 */ /* 0x0022e400080211ff */
[----:B---3--:R-:W-:Y:S05]  /*9690*/  @!P1 NANOSLEEP.SYNCS 0x989680 ;  /* 0x009896800000995d */ /* 0x008fea0003900000 */
[----:B------:R-:W3:Y:S02]  /*96a0*/  @!P1 SYNCS.PHASECHK.TRANS64 P1, [R2+URZ+0x1a0], R4 ;  /* 0x0001a004020095a7 */ /* 0x000ee400080210ff */
[----:B---3--:R-:W-:Y:S05]  /*96b0*/  @!P1 BRA `(.L_x_120) ;  /* 0xfffffffc00f09947 */ /* 0x008fea000383ffff */
[----:B------:R-:W-:Y:S05]  /*96c0*/  BRA `(.L_x_119) ;  /* 0xffffffd800287947 */ /* 0x000fea000383ffff */
.L_x_122:
[----:B-1----:R1:W2:Y:S02]  /*96d0*/  SYNCS.PHASECHK.TRANS64.TRYWAIT P0, [R27+URZ+0x200], R3 ;  /* 0x000200031b0075a7 */ /* 0x0022a400080011ff */
[----:B--2---:R-:W-:Y:S05]  /*96e0*/  @!P0 NANOSLEEP.SYNCS 0x989680 ;  /* 0x009896800000895d */ /* 0x004fea0003900000 */
[----:B------:R-:W2:Y:S02]  /*96f0*/  @!P0 SYNCS.PHASECHK.TRANS64 P0, [R27+URZ+0x200], R3 ;  /* 0x000200031b0085a7 */ /* 0x000ea400080010ff */
[----:B--2---:R-:W-:Y:S05]  /*9700*/  @!P0 BRA `(.L_x_122) ;  /* 0xfffffffc00f08947 */ /* 0x004fea000383ffff */
[----:B------:R-:W-:Y:S05]  /*9710*/  BRA `(.L_x_121) ;  /* 0xffffffd800787947 */ /* 0x000fea000383ffff */
.L_x_133:
[----:B-1----:R1:W2:Y:S02]  /*9720*/  SYNCS.PHASECHK.TRANS64.TRYWAIT P0, [R2+URZ+0x1a0], R63 ;  /* 0x0001a03f020075a7 */ /* 0x0022a400080011ff */
[----:B--2---:R-:W-:Y:S05]  /*9730*/  @!P0 NANOSLEEP.SYNCS 0x989680 ;  /* 0x009896800000895d */ /* 0x004fea0003900000 */
[----:B------:R-:W2:Y:S02]  /*9740*/  @!P0 SYNCS.PHASECHK.TRANS64 P0, [R2+URZ+0x1a0], R63 ;  /* 0x0001a03f020085a7 */ /* 0x000ea400080010ff */
[----:B--2---:R-:W-:Y:S05]  /*9750*/  @!P0 BRA `(.L_x_133) ;  /* 0xfffffffc00f08947 */ /* 0x004fea000383ffff */
[----:B------:R-:W-:Y:S05]  /*9760*/  BRA `(.L_x_132) ;  /* 0xffffffe0008c7947 */ /* 0x000fea000383ffff */
        .weak           $__internal_0_$__cuda_sm10x_tcgen05_guardrail_trap_col_being_dealloced_not_returned_by_alloc
        .type           $__internal_0_$__cuda_sm10x_tcgen05_guardrail_trap_col_being_dealloced_not_returned_by_alloc,@function
        .size           $__internal_0_$__cuda_sm10x_tcgen05_guardrail_trap_col_being_dealloced_not_returned_by_alloc,($__internal_1_$__cuda_sm10x_tcgen05_guardrail_trap_phase_invalid_during_alloc - $__internal_0_$__cuda_sm10x_tcgen05_guardrail_trap_col_being_dealloced_not_returned_by_alloc)
$__internal_0_$__cuda_sm10x_tcgen05_guardrail_trap_col_being_dealloced_not_returned_by_alloc:
[----:B------:R-:W-:Y:S05]  /*9770*/  BPT.TRAP 0x1 ;  /* 0x000000040000795c */ /* 0x000fea0000300000 */
[----:B------:R-:W-:-:S04]  /*9780*/  HFMA2 R3, -RZ, RZ, 0, 0 ;  /* 0x00000000ff037431 */ /* 0x000fc800000001ff */
[----:B------:R-:W-:Y:S05]  /*9790*/  RET.REL.NODEC R2 `(_ZN7cutlass13device_kernelINS_4gemm6kernel13GemmUniversalIN4cute5tupleIJiiiiEEENS1_10collective13CollectiveMmaINS1_35MainloopSm100TmaUmmaWarpSpecializedILi26ELi2ELi4ENS5_IJNS4_1CILi2EEESB_NSA_ILi1EEEEEEEENS5_IJNSA_ILi64EEESF_NSA_ILi32EEEEEENS_10bfloat16_tENS5_IJlSC_lEEESI_SJ_NS4_8TiledMMAINS4_8MMA_AtomIJNS4_20SM100_MMA_F16BF16_SSISI_SI_fLi64ELi64ELNS4_4UMMA5MajorE0ELSO_0ELNSN_7ScaleInE0ELSP_0EEEEEENS4_6LayoutINS5_IJSC_SC_SC_EEENS5_IJNSA_ILi0EEESU_SU_EEEEENS5_IJNS4_10UnderscoreESX_SX_EEEEENS4_23SM90_TMA_LOAD_MULTICASTENS4_14ComposedLayoutINS4_7SwizzleILi2ELi4ELi3EEENS4_18smem_ptr_flag_bitsILi16EEENSS_INS5_IJNSA_ILi8EEESG_EEENS5_IJSG_SC_EEEEEEEvNS4_8identityES10_S1A_vS1B_EENS_8epilogue10collective18CollectiveEpilogueINS1D_23Sm100TmaWarpSpecializedILi3ELi2ELi16ELb1ELb0EEEJSH_NS5_IJNSS_ISF_SC_EENSS_ISG_SC_EEEEESI_SJ_SI_SJ_NS1D_6fusion15FusionCallbacksIS1H_NS1L_17LinearCombinationISI_fSI_fLNS_15FloatRoundStyleE2EEESH_S1K_JEEENS4_5SM1004TMEM4LOAD26SM100_TMEM_LOAD_16dp256b4xENS4_13SM90_TMA_LOADES1A_NS4_17SM75_U32x4_LDSM_NENS4_14SM90_TMA_STOREES1A_NS4_17SM90_U32x4_STSM_NENS4_39AutoVectorizingCopyWithAssumedAlignmentILi128EEEEEEvvEEEEvNT_6ParamsE) ;  /* 0xffffff6802187950 */ /* 0x000fea0003c3ffff */
        .weak           $__internal_1_$__cuda_sm10x_tcgen05_guardrail_trap_phase_invalid_during_alloc
        .type           $__internal_1_$__cuda_sm10x_tcgen05_guardrail_trap_phase_invalid_during_alloc,@function
        .size           $__internal_1_$__cuda_sm10x_tcgen05_guardrail_trap_phase_invalid_during_alloc,($__internal_2_$__cuda_sm10x_tcgen05_guardrail_trap_unallocated_columns_being_dealloced - $__internal_1_$__cuda_sm10x_tcgen05_guardrail_trap_phase_invalid_during_alloc)
$__internal_1_$__cuda_sm10x_tcgen05_guardrail_trap_phase_invalid_during_alloc:
[----:B------:R-:W-:Y:S05]  /*97a0*/  BPT.TRAP 0x1 ;  /* 0x000000040000795c */ /* 0x000fea0000300000 */
[----:B------:R-:W-:-:S04]  /*97b0*/  MOV R5, 0x0 ;  /* 0x0000000000057802 */ /* 0x000fc80000000f00 */
[----:B------:R-:W-:Y:S05]  /*97c0*/  RET.REL.NODEC R4 `(_ZN7cutlass13device_kernelINS_4gemm6kernel13GemmUniversalIN4cute5tupleIJiiiiEEENS1_10collective13CollectiveMmaINS1_35MainloopSm100TmaUmmaWarpSpecializedILi26ELi2ELi4ENS5_IJNS4_1CILi2EEESB_NSA_ILi1EEEEEEEENS5_IJNSA_ILi64EEESF_NSA_ILi32EEEEEENS_10bfloat16_tENS5_IJlSC_lEEESI_SJ_NS4_8TiledMMAINS4_8MMA_AtomIJNS4_20SM100_MMA_F16BF16_SSISI_SI_fLi64ELi64ELNS4_4UMMA5MajorE0ELSO_0ELNSN_7ScaleInE0ELSP_0EEEEEENS4_6LayoutINS5_IJSC_SC_SC_EEENS5_IJNSA_ILi0EEESU_SU_EEEEENS5_IJNS4_10UnderscoreESX_SX_EEEEENS4_23SM90_TMA_LOAD_MULTICASTENS4_14ComposedLayoutINS4_7SwizzleILi2ELi4ELi3EEENS4_18smem_ptr_flag_bitsILi16EEENSS_INS5_IJNSA_ILi8EEESG_EEENS5_IJSG_SC_EEEEEEEvNS4_8identityES10_S1A_vS1B_EENS_8epilogue10collective18CollectiveEpilogueINS1D_23Sm100TmaWarpSpecializedILi3ELi2ELi16ELb1ELb0EEEJSH_NS5_IJNSS_ISF_SC_EENSS_ISG_SC_EEEEESI_SJ_SI_SJ_NS1D_6fusion15FusionCallbacksIS1H_NS1L_17LinearCombinationISI_fSI_fLNS_15FloatRoundStyleE2EEESH_S1K_JEEENS4_5SM1004TMEM4LOAD26SM100_TMEM_LOAD_16dp256b4xENS4_13SM90_TMA_LOADES1A_NS4_17SM75_U32x4_LDSM_NENS4_14SM90_TMA_STOREES1A_NS4_17SM90_U32x4_STSM_NENS4_39AutoVectorizingCopyWithAssumedAlignmentILi128EEEEEEvvEEEEvNT_6ParamsE) ;  /* 0xffffff68040c7950 */ /* 0x000fea0003c3ffff */
        .weak           $__internal_2_$__cuda_sm10x_tcgen05_guardrail_trap_unallocated_columns_being_dealloced
        .type           $__internal_2_$__cuda_sm10x_tcgen05_guardrail_trap_unallocated_columns_being_dealloced,@function
        .size           $__internal_2_$__cuda_sm10x_tcgen05_guardrail_trap_unallocated_columns_being_dealloced,(.L_x_228 - $__internal_2_$__cuda_sm10x_tcgen05_guardrail_trap_unallocated_columns_being_dealloced)
$__internal_2_$__cuda_sm10x_tcgen05_guardrail_trap_unallocated_columns_being_dealloced:
[----:B------:R-:W-:Y:S05]  /*97d0*/  BPT.TRAP 0x1 ;  /* 0x000000040000795c */ /* 0x000fea0000300000 */
[----:B------:R-:W-:-:S04]  /*97e0*/  HFMA2 R3, -RZ, RZ, 0, 0 ;  /* 0x00000000ff037431 */ /* 0x000fc800000001ff */
[----:B------:R-:W-:Y:S05]  /*97f0*/  RET.REL.NODEC R2 `(_ZN7cutlass13device_kernelINS_4gemm6kernel13GemmUniversalIN4cute5tupleIJiiiiEEENS1_10collective13CollectiveMmaINS1_35MainloopSm100TmaUmmaWarpSpecializedILi26ELi2ELi4ENS5_IJNS4_1CILi2EEESB_NSA_ILi1EEEEEEEENS5_IJNSA_ILi64EEESF_NSA_ILi32EEEEEENS_10bfloat16_tENS5_IJlSC_lEEESI_SJ_NS4_8TiledMMAINS4_8MMA_AtomIJNS4_20SM100_MMA_F16BF16_SSISI_SI_fLi64ELi64ELNS4_4UMMA5MajorE0ELSO_0ELNSN_7ScaleInE0ELSP_0EEEEEENS4_6LayoutINS5_IJSC_SC_SC_EEENS5_IJNSA_ILi0EEESU_SU_EEEEENS5_IJNS4_10UnderscoreESX_SX_EEEEENS4_23SM90_TMA_LOAD_MULTICASTENS4_14ComposedLayoutINS4_7SwizzleILi2ELi4ELi3EEENS4_18smem_ptr_flag_bitsILi16EEENSS_INS5_IJNSA_ILi8EEESG_EEENS5_IJSG_SC_EEEEEEEvNS4_8identityES10_S1A_vS1B_EENS_8epilogue10collective18CollectiveEpilogueINS1D_23Sm100TmaWarpSpecializedILi3ELi2ELi16ELb1ELb0EEEJSH_NS5_IJNSS_ISF_SC_EENSS_ISG_SC_EEEEESI_SJ_SI_SJ_NS1D_6fusion15FusionCallbacksIS1H_NS1L_17LinearCombinationISI_fSI_fLNS_15FloatRoundStyleE2EEESH_S1K_JEEENS4_5SM1004TMEM4LOAD26SM100_TMEM_LOAD_16dp256b4xENS4_13SM90_TMA_LOADES1A_NS4_17SM75_U32x4_LDSM_NENS4_14SM90_TMA_STOREES1A_NS4_17SM90_U32x4_STSM_NENS4_39AutoVectorizingCopyWithAssumedAlignmentILi128EEEEEEvvEEEEvNT_6ParamsE) ;  /* 0xffffff6802007950 */ /* 0x000fea0003c3ffff */
.L_x_227:
[----:B------:R-:W-:-:S00]  /*9800*/  BRA `(.L_x_227) ;  /* 0xfffffffc00fc7947 */ /* 0x000fc0000383ffff */
[----:B------:R-:W-:-:S00]  /*9810*/  NOP ;  /* 0x0000000000007918 */ /* 0x000fc00000000000 */
        /* <DEDUP_REMOVED lines=14> */
.L_x_228:


//--------------------- .nv.global.init           --------------------------
	.section	.nv.global.init,"aw",@progbits
.nv.global.init:
	.type		$str$27,@object
	.size		$str$27,($str$28 - $str$27)
$str$27:
        /*0000*/ 	.byte	0x28, 0x61, 0x64, 0x64, 0x72, 0x65, 0x73, 0x73, 0x20, 0x26, 0x20, 0x6d, 0x61, 0x73, 0x6b, 0x29
        /*0010*/ 	.byte	0x20, 0x3d, 0x3d, 0x20, 0x30, 0x00
	.type		$str$28,@object
	.size		$str$28,($str$26 - $str$28)
$str$28:
        /*0016*/ 	.byte	0x2f, 0x74, 0x6d, 0x70, 0x2f, 0x63, 0x75, 0x74, 0x6c, 0x61, 0x73, 0x73, 0x5f, 0x73, 0x77, 0x65
        /*0026*/ 	.byte	0x65, 0x70, 0x5f, 0x73, 0x72, 0x63, 0x2f, 0x69, 0x6e, 0x63, 0x6c, 0x75, 0x64, 0x65, 0x2f, 0x63
        /*0036*/ 	.byte	0x75, 0x74, 0x65, 0x2f, 0x70, 0x6f, 0x69, 0x6e, 0x74, 0x65, 0x72, 0x5f, 0x66, 0x6c, 0x61, 0x67
        /*0046*/ 	.byte	0x67, 0x65, 0x64, 0x2e, 0x68, 0x70, 0x70, 0x00
	.type		$str$26,@object
	.size		$str$26,($str$25 - $str$26)
$str$26:
        /*004e*/ 	.byte	0x2f, 0x74, 0x6d, 0x70, 0x2f, 0x63, 0x75, 0x74, 0x6c, 0x61, 0x73, 0x73, 0x5f, 0x73, 0x77, 0x65
        /*005e*/ 	.byte	0x65, 0x70, 0x5f, 0x73, 0x72, 0x63, 0x2f, 0x69, 0x6e, 0x63, 0x6c, 0x75, 0x64, 0x65, 0x2f, 0x63
        /*006e*/ 	.byte	0x75, 0x74, 0x65, 0x2f, 0x61, 0x74, 0x6f, 0x6d, 0x2f, 0x63, 0x6f, 0x70, 0x79, 0x5f, 0x74, 0x72
        /*007e*/ 	.byte	0x61, 0x69, 0x74, 0x73, 0x5f, 0x73, 0x6d, 0x31, 0x30, 0x30, 0x2e, 0x68, 0x70, 0x70, 0x00
	.type		$str$25,@object
	.size		$str$25,(__unnamed_1 - $str$25)
$str$25:
        /*008d*/ 	.byte	0x28, 0x28, 0x75, 0x69, 0x6e, 0x74, 0x33, 0x32, 0x5f, 0x74, 0x28, 0x74, 0x68, 0x72, 0x65, 0x61
        /*009d*/ 	.byte	0x64, 0x49, 0x64, 0x78, 0x2e, 0x78, 0x29, 0x20, 0x2f, 0x20, 0x33, 0x32, 0x29, 0x20, 0x25, 0x20
        /*00ad*/ 	.byte	0x34, 0x29, 0x20, 0x3d, 0x3d, 0x20, 0x28, 0x28, 0x28, 0x74, 0x6d, 0x65, 0x6d, 0x5f, 0x61, 0x64
        /*00bd*/ 	.byte	0x64, 0x72, 0x20, 0x3e, 0x3e, 0x20, 0x31, 0x36, 0x29, 0x20, 0x2f, 0x20, 0x33, 0x32, 0x29, 0x20
        /*00cd*/ 	.byte	0x25, 0x20, 0x34, 0x29, 0x00
	.type		__unnamed_1,@object
	.size		__unnamed_1,(__unnamed_2 - __unnamed_1)
__unnamed_1:
        /*00d2*/ 	.byte	0x61, 0x75, 0x74, 0x6f, 0x20, 0x63, 0x75, 0x74, 0x65, 0x3a, 0x3a, 0x61, 0x73, 0x5f, 0x70, 0x6f
        /* <DEDUP_REMOVED lines=24> */
        /*0262*/ 	.byte	0x30, 0x34, 0x38, 0x3e, 0x3e, 0x3e, 0x3e, 0x5d, 0x00
	.type		__unnamed_2,@object
	.size		__unnamed_2,(.L_2 - __unnamed_2)
__unnamed_2:
        /* <DEDUP_REMOVED lines=45> */
        /*053b*/ 	.byte	0x3e, 0x3e, 0x3e, 0x5d, 0x00
.L_2:


//--------------------- .nv.shared._ZN7cutlass13device_kernelINS_4gemm6kernel13GemmUniversalIN4cute5tupleIJiiiiEEENS1_10collective13CollectiveMmaINS1_35MainloopSm100TmaUmmaWarpSpecializedILi26ELi2ELi4ENS5_IJNS4_1CILi2EEESB_NSA_ILi1EEEEEEEENS5_IJNSA_ILi64EEESF_NSA_ILi32EEEEEENS_10bfloat16_tENS5_IJlSC_lEEESI_SJ_NS4_8TiledMMAINS4_8MMA_AtomIJNS4_20SM100_MMA_F16BF16_SSISI_SI_fLi64ELi64ELNS4_4UMMA5MajorE0ELSO_0ELNSN_7ScaleInE0ELSP_0EEEEEENS4_6LayoutINS5_IJSC_SC_SC_EEENS5_IJNSA_ILi0EEESU_SU_EEEEENS5_IJNS4_10UnderscoreESX_SX_EEEEENS4_23SM90_TMA_LOAD_MULTICASTENS4_14ComposedLayoutINS4_7SwizzleILi2ELi4ELi3EEENS4_18smem_ptr_flag_bitsILi16EEENSS_INS5_IJNSA_ILi8EEESG_EEENS5_IJSG_SC_EEEEEEEvNS4_8identityES10_S1A_vS1B_EENS_8epilogue10collective18CollectiveEpilogueINS1D_23Sm100TmaWarpSpecializedILi3ELi2ELi16ELb1ELb0EEEJSH_NS5_IJNSS_ISF_SC_EENSS_ISG_SC_EEEEESI_SJ_SI_SJ_NS1D_6fusion15FusionCallbacksIS1H_NS1L_17LinearCombinationISI_fSI_fLNS_15FloatRoundStyleE2EEESH_S1K_JEEENS4_5SM1004TMEM4LOAD26SM100_TMEM_LOAD_16dp256b4xENS4_13SM90_TMA_LOADES1A_NS4_17SM75_U32x4_LDSM_NENS4_14SM90_TMA_STOREES1A_NS4_17SM90_U32x4_STSM_NENS4_39AutoVectorizingCopyWithAssumedAlignmentILi128EEEEEEvvEEEEvNT_6ParamsE --------------------------
	.section	.nv.shared._ZN7cutlass13device_kernelINS_4gemm6kernel13GemmUniversalIN4cute5tupleIJiiiiEEENS1_10collective13CollectiveMmaINS1_35MainloopSm100TmaUmmaWarpSpecializedILi26ELi2ELi4ENS5_IJNS4_1CILi2EEESB_NSA_ILi1EEEEEEEENS5_IJNSA_ILi64EEESF_NSA_ILi32EEEEEENS_10bfloat16_tENS5_IJlSC_lEEESI_SJ_NS4_8TiledMMAINS4_8MMA_AtomIJNS4_20SM100_MMA_F16BF16_SSISI_SI_fLi64ELi64ELNS4_4UMMA5MajorE0ELSO_0ELNSN_7ScaleInE0ELSP_0EEEEEENS4_6LayoutINS5_IJSC_SC_SC_EEENS5_IJNSA_ILi0EEESU_SU_EEEEENS5_IJNS4_10UnderscoreESX_SX_EEEEENS4_23SM90_TMA_LOAD_MULTICASTENS4_14ComposedLayoutINS4_7SwizzleILi2ELi4ELi3EEENS4_18smem_ptr_flag_bitsILi16EEENSS_INS5_IJNSA_ILi8EEESG_EEENS5_IJSG_SC_EEEEEEEvNS4_8identityES10_S1A_vS1B_EENS_8epilogue10collective18CollectiveEpilogueINS1D_23Sm100TmaWarpSpecializedILi3ELi2ELi16ELb1ELb0EEEJSH_NS5_IJNSS_ISF_SC_EENSS_ISG_SC_EEEEESI_SJ_SI_SJ_NS1D_6fusion15FusionCallbacksIS1H_NS1L_17LinearCombinationISI_fSI_fLNS_15FloatRoundStyleE2EEESH_S1K_JEEENS4_5SM1004TMEM4LOAD26SM100_TMEM_LOAD_16dp256b4xENS4_13SM90_TMA_LOADES1A_NS4_17SM75_U32x4_LDSM_NENS4_14SM90_TMA_STOREES1A_NS4_17SM90_U32x4_STSM_NENS4_39AutoVectorizingCopyWithAssumedAlignmentILi128EEEEEEvvEEEEvNT_6ParamsE,"aw",@nobits
	.sectionflags	@""
	.align	16
	.zero		1024


//--------------------- .nv.shared.reserved.0     --------------------------
	.section	.nv.shared.reserved.0,"aw",@nobits
	.weak		__nv_reservedSMEM_offset_0_alias
	.size		__nv_reservedSMEM_offset_0_alias, 0, 64
	.other		__nv_reservedSMEM_offset_0_alias,@"STO_CUDA_RESERVED_SHARED STV_DEFAULT"
__nv_reservedSMEM_offset_0_alias:
	.zero		0
.nv.shared.reserved.0:
	.zero		64
	.weak		__nv_reservedSMEM_tcgen05_partition
	.type		__nv_reservedSMEM_tcgen05_partition,@object
	.size		__nv_reservedSMEM_tcgen05_partition,(.L_0 - __nv_reservedSMEM_tcgen05_partition)
__nv_reservedSMEM_tcgen05_partition:
	.zero		32
.L_0:


//--------------------- .nv.global                --------------------------
	.section	.nv.global,"aw",@nobits
.nv.global:
	.type		_ZN40_INTERNAL_4dbb5ff6_4_k_cu_264e09f7_221314cute1_E,@object
	.size		_ZN40_INTERNAL_4dbb5ff6_4_k_cu_264e09f7_221314cute1_E,(_ZN40_INTERNAL_4dbb5ff6_4_k_cu_264e09f7_221314cuda3std3__45__cpo6cbeginE - _ZN40_INTERNAL_4dbb5ff6_4_k_cu_264e09f7_221314cute1_E)
_ZN40_INTERNAL_4dbb5ff6_4_k_cu_264e09f7_221314cute1_E:
	.zero		1
	.type		_ZN40_INTERNAL_4dbb5ff6_4_k_cu_264e09f7_221314cuda3std3__45__cpo6cbeginE,@object
	.size		_ZN40_INTERNAL_4dbb5ff6_4_k_cu_264e09f7_221314cuda3std3__45__cpo6cbeginE,(_ZN40_INTERNAL_4dbb5ff6_4_k_cu_264e09f7_221314cuda3std3__48in_placeE - _ZN40_INTERNAL_4dbb5ff6_4_k_cu_264e09f7_221314cuda3std3__45__cpo6cbeginE)
_ZN40_INTERNAL_4dbb5ff6_4_k_cu_264e09f7_221314cuda3std3__45__cpo6cbeginE:
	.zero		1
	.type		_ZN40_INTERNAL_4dbb5ff6_4_k_cu_264e09f7_221314cuda3std3__48in_placeE,@object
	.size		_ZN40_INTERNAL_4dbb5ff6_4_k_cu_264e09f7_221314cuda3std3__48in_placeE,(_ZN40_INTERNAL_4dbb5ff6_4_k_cu_264e09f7_221314cuda3std6ranges3__45__cpo9iter_moveE - _ZN40_INTERNAL_4dbb5ff6_4_k_cu_264e09f7_221314cuda3std3__48in_placeE)
_ZN40_INTERNAL_4dbb5ff6_4_k_cu_264e09f7_221314cuda3std3__48in_placeE:
	.zero		1
	.type		_ZN40_INTERNAL_4dbb5ff6_4_k_cu_264e09f7_221314cuda3std6ranges3__45__cpo9iter_moveE,@object
	.size		_ZN40_INTERNAL_4dbb5ff6_4_k_cu_264e09f7_221314cuda3std6ranges3__45__cpo9iter_moveE,(_ZN40_INTERNAL_4dbb5ff6_4_k_cu_264e09f7_221314cuda3std3__45__cpo5beginE - _ZN40_INTERNAL_4dbb5ff6_4_k_cu_264e09f7_221314cuda3std6ranges3__45__cpo9iter_moveE)
_ZN40_INTERNAL_4dbb5ff6_4_k_cu_264e09f7_221314cuda3std6ranges3__45__cpo9iter_moveE:
	.zero		1
	.type		_ZN40_INTERNAL_4dbb5ff6_4_k_cu_264e09f7_221314cuda3std3__45__cpo5beginE,@object
	.size		_ZN40_INTERNAL_4dbb5ff6_4_k_cu_264e09f7_221314cuda3std3__45__cpo5beginE,(_ZN40_INTERNAL_4dbb5ff6_4_k_cu_264e09f7_221314cuda3std3__442_GLOBAL__N__4dbb5ff6_4_k_cu_264e09f7_221316ignoreE - _ZN40_INTERNAL_4dbb5ff6_4_k_cu_264e09f7_221314cuda3std3__45__cpo5beginE)
_ZN40_INTERNAL_4dbb5ff6_4_k_cu_264e09f7_221314cuda3std3__45__cpo5beginE:
	.zero		1
	.type		_ZN40_INTERNAL_4dbb5ff6_4_k_cu_264e09f7_221314cuda3std3__442_GLOBAL__N__4dbb5ff6_4_k_cu_264e09f7_221316ignoreE,@object
	.size		_ZN40_INTERNAL_4dbb5ff6_4_k_cu_264e09f7_221314cuda3std3__442_GLOBAL__N__4dbb5ff6_4_k_cu_264e09f7_221316ignoreE,(_ZN40_INTERNAL_4dbb5ff6_4_k_cu_264e09f7_221314cute7productE - _ZN40_INTERNAL_4dbb5ff6_4_k_cu_264e09f7_221314cuda3std3__442_GLOBAL__N__4dbb5ff6_4_k_cu_264e09f7_221316ignoreE)
_ZN40_INTERNAL_4dbb5ff6_4_k_cu_264e09f7_221314cuda3std3__442_GLOBAL__N__4dbb5ff6_4_k_cu_264e09f7_221316ignoreE:
	.zero		1
	.type		_ZN40_INTERNAL_4dbb5ff6_4_k_cu_264e09f7_221314cute7productE,@object
	.size		_ZN40_INTERNAL_4dbb5ff6_4_k_cu_264e09f7_221314cute7productE,(_ZN40_INTERNAL_4dbb5ff6_4_k_cu_264e09f7_221314cuda3std3__45__cpo3endE - _ZN40_INTERNAL_4dbb5ff6_4_k_cu_264e09f7_221314cute7productE)
_ZN40_INTERNAL_4dbb5ff6_4_k_cu_264e09f7_221314cute7productE:
	.zero		1
	.type		_ZN40_INTERNAL_4dbb5ff6_4_k_cu_264e09f7_221314cuda3std3__45__cpo3endE,@object
	.size		_ZN40_INTERNAL_4dbb5ff6_4_k_cu_264e09f7_221314cuda3std3__45__cpo3endE,(_ZN40_INTERNAL_4dbb5ff6_4_k_cu_264e09f7_221314cuda3std3__419piecewise_constructE - _ZN40_INTERNAL_4dbb5ff6_4_k_cu_264e09f7_221314cuda3std3__45__cpo3endE)
_ZN40_INTERNAL_4dbb5ff6_4_k_cu_264e09f7_221314cuda3std3__45__cpo3endE:
	.zero		1
	.type		_ZN40_INTERNAL_4dbb5ff6_4_k_cu_264e09f7_221314cuda3std3__419piecewise_constructE,@object
	.size		_ZN40_INTERNAL_4dbb5ff6_4_k_cu_264e09f7_221314cuda3std3__419piecewise_constructE,(_ZN40_INTERNAL_4dbb5ff6_4_k_cu_264e09f7_221314cuda3std3__45__cpo4cendE - _ZN40_INTERNAL_4dbb5ff6_4_k_cu_264e09f7_221314cuda3std3__419piecewise_constructE)
_ZN40_INTERNAL_4dbb5ff6_4_k_cu_264e09f7_221314cuda3std3__419piecewise_constructE:
	.zero		1
	.type		_ZN40_INTERNAL_4dbb5ff6_4_k_cu_264e09f7_221314cuda3std3__45__cpo4cendE,@object
	.size		_ZN40_INTERNAL_4dbb5ff6_4_k_cu_264e09f7_221314cuda3std3__45__cpo4cendE,(_ZN40_INTERNAL_4dbb5ff6_4_k_cu_264e09f7_221314cuda3std6ranges3__45__cpo4swapE - _ZN40_INTERNAL_4dbb5ff6_4_k_cu_264e09f7_221314cuda3std3__45__cpo4cendE)
_ZN40_INTERNAL_4dbb5ff6_4_k_cu_264e09f7_221314cuda3std3__45__cpo4cendE:
	.zero		1
	.type		_ZN40_INTERNAL_4dbb5ff6_4_k_cu_264e09f7_221314cuda3std6ranges3__45__cpo4swapE,@object
	.size		_ZN40_INTERNAL_4dbb5ff6_4_k_cu_264e09f7_221314cuda3std6ranges3__45__cpo4swapE,(.L_10 - _ZN40_INTERNAL_4dbb5ff6_4_k_cu_264e09f7_221314cuda3std6ranges3__45__cpo4swapE)
_ZN40_INTERNAL_4dbb5ff6_4_k_cu_264e09f7_221314cuda3std6ranges3__45__cpo4swapE:
	.zero		1
.L_10:


//--------------------- .nv.constant0._ZN7cutlass13device_kernelINS_4gemm6kernel13GemmUniversalIN4cute5tupleIJiiiiEEENS1_10collective13CollectiveMmaINS1_35MainloopSm100TmaUmmaWarpSpecializedILi26ELi2ELi4ENS5_IJNS4_1CILi2EEESB_NSA_ILi1EEEEEEEENS5_IJNSA_ILi64EEESF_NSA_ILi32EEEEEENS_10bfloat16_tENS5_IJlSC_lEEESI_SJ_NS4_8TiledMMAINS4_8MMA_AtomIJNS4_20SM100_MMA_F16BF16_SSISI_SI_fLi64ELi64ELNS4_4UMMA5MajorE0ELSO_0ELNSN_7ScaleInE0ELSP_0EEEEEENS4_6LayoutINS5_IJSC_SC_SC_EEENS5_IJNSA_ILi0EEESU_SU_EEEEENS5_IJNS4_10UnderscoreESX_SX_EEEEENS4_23SM90_TMA_LOAD_MULTICASTENS4_14ComposedLayoutINS4_7SwizzleILi2ELi4ELi3EEENS4_18smem_ptr_flag_bitsILi16EEENSS_INS5_IJNSA_ILi8EEESG_EEENS5_IJSG_SC_EEEEEEEvNS4_8identityES10_S1A_vS1B_EENS_8epilogue10collective18CollectiveEpilogueINS1D_23Sm100TmaWarpSpecializedILi3ELi2ELi16ELb1ELb0EEEJSH_NS5_IJNSS_ISF_SC_EENSS_ISG_SC_EEEEESI_SJ_SI_SJ_NS1D_6fusion15FusionCallbacksIS1H_NS1L_17LinearCombinationISI_fSI_fLNS_15FloatRoundStyleE2EEESH_S1K_JEEENS4_5SM1004TMEM4LOAD26SM100_TMEM_LOAD_16dp256b4xENS4_13SM90_TMA_LOADES1A_NS4_17SM75_U32x4_LDSM_NENS4_14SM90_TMA_STOREES1A_NS4_17SM90_U32x4_STSM_NENS4_39AutoVectorizingCopyWithAssumedAlignmentILi128EEEEEEvvEEEEvNT_6ParamsE --------------------------
	.section	.nv.constant0._ZN7cutlass13device_kernelINS_4gemm6kernel13GemmUniversalIN4cute5tupleIJiiiiEEENS1_10collective13CollectiveMmaINS1_35MainloopSm100TmaUmmaWarpSpecializedILi26ELi2ELi4ENS5_IJNS4_1CILi2EEESB_NSA_ILi1EEEEEEEENS5_IJNSA_ILi64EEESF_NSA_ILi32EEEEEENS_10bfloat16_tENS5_IJlSC_lEEESI_SJ_NS4_8TiledMMAINS4_8MMA_AtomIJNS4_20SM100_MMA_F16BF16_SSISI_SI_fLi64ELi64ELNS4_4UMMA5MajorE0ELSO_0ELNSN_7ScaleInE0ELSP_0EEEEEENS4_6LayoutINS5_IJSC_SC_SC_EEENS5_IJNSA_ILi0EEESU_SU_EEEEENS5_IJNS4_10UnderscoreESX_SX_EEEEENS4_23SM90_TMA_LOAD_MULTICASTENS4_14ComposedLayoutINS4_7SwizzleILi2ELi4ELi3EEENS4_18smem_ptr_flag_bitsILi16EEENSS_INS5_IJNSA_ILi8EEESG_EEENS5_IJSG_SC_EEEEEEEvNS4_8identityES10_S1A_vS1B_EENS_8epilogue10collective18CollectiveEpilogueINS1D_23Sm100TmaWarpSpecializedILi3ELi2ELi16ELb1ELb0EEEJSH_NS5_IJNSS_ISF_SC_EENSS_ISG_SC_EEEEESI_SJ_SI_SJ_NS1D_6fusion15FusionCallbacksIS1H_NS1L_17LinearCombinationISI_fSI_fLNS_15FloatRoundStyleE2EEESH_S1K_JEEENS4_5SM1004TMEM4LOAD26SM100_TMEM_LOAD_16dp256b4xENS4_13SM90_TMA_LOADES1A_NS4_17SM75_U32x4_LDSM_NENS4_14SM90_TMA_STOREES1A_NS4_17SM90_U32x4_STSM_NENS4_39AutoVectorizingCopyWithAssumedAlignmentILi128EEEEEEvvEEEEvNT_6ParamsE,"a",@progbits
	.sectionflags	@""
	.align	4
.nv.constant0._ZN7cutlass13device_kernelINS_4gemm6kernel13GemmUniversalIN4cute5tupleIJiiiiEEENS1_10collective13CollectiveMmaINS1_35MainloopSm100TmaUmmaWarpSpecializedILi26ELi2ELi4ENS5_IJNS4_1CILi2EEESB_NSA_ILi1EEEEEEEENS5_IJNSA_ILi64EEESF_NSA_ILi32EEEEEENS_10bfloat16_tENS5_IJlSC_lEEESI_SJ_NS4_8TiledMMAINS4_8MMA_AtomIJNS4_20SM100_MMA_F16BF16_SSISI_SI_fLi64ELi64ELNS4_4UMMA5MajorE0ELSO_0ELNSN_7ScaleInE0ELSP_0EEEEEENS4_6LayoutINS5_IJSC_SC_SC_EEENS5_IJNSA_ILi0EEESU_SU_EEEEENS5_IJNS4_10UnderscoreESX_SX_EEEEENS4_23SM90_TMA_LOAD_MULTICASTENS4_14ComposedLayoutINS4_7SwizzleILi2ELi4ELi3EEENS4_18smem_ptr_flag_bitsILi16EEENSS_INS5_IJNSA_ILi8EEESG_EEENS5_IJSG_SC_EEEEEEEvNS4_8identityES10_S1A_vS1B_EENS_8epilogue10collective18CollectiveEpilogueINS1D_23Sm100TmaWarpSpecializedILi3ELi2ELi16ELb1ELb0EEEJSH_NS5_IJNSS_ISF_SC_EENSS_ISG_SC_EEEEESI_SJ_SI_SJ_NS1D_6fusion15FusionCallbacksIS1H_NS1L_17LinearCombinationISI_fSI_fLNS_15FloatRoundStyleE2EEESH_S1K_JEEENS4_5SM1004TMEM4LOAD26SM100_TMEM_LOAD_16dp256b4xENS4_13SM90_TMA_LOADES1A_NS4_17SM75_U32x4_LDSM_NENS4_14SM90_TMA_STOREES1A_NS4_17SM90_U32x4_STSM_NENS4_39AutoVectorizingCopyWithAssumedAlignmentILi128EEEEEEvvEEEEvNT_6ParamsE:
	.zero		2944


//--------------------- SYMBOLS --------------------------

	.type		.nv.reservedSmem.offset0,@object
	.size		.nv.reservedSmem.offset0,0x4
	.type		.nv.reservedSmem.cap,@object
	.size		.nv.reservedSmem.cap,0x4
	.type		__assertfail,@function
